//
// Generated by NVIDIA NVVM Compiler
//
// Compiler Build ID: CL-36424714
// Cuda compilation tools, release 13.0, V13.0.88
// Based on NVVM 20.0.0
//

.version 9.0
.target sm_100
.address_size 64

	// .globl	_Z9evaluate0PfS_
.global .align 4 .b8 __cudart_i2opi_f[24] = {65, 144, 67, 60, 153, 149, 98, 219, 192, 221, 52, 245, 209, 87, 39, 252, 41, 21, 68, 78, 110, 131, 249, 162};

.visible .entry _Z9evaluate0PfS_(
	.param .u64 .ptr .align 1 _Z9evaluate0PfS__param_0,
	.param .u64 .ptr .align 1 _Z9evaluate0PfS__param_1
)
{
	.local .align 4 .b8 	__local_depot0[28];
	.reg .b64 	%SP;
	.reg .b64 	%SPL;
	.reg .pred 	%p<11>;
	.reg .b32 	%r<46>;
	.reg .b32 	%f<31>;
	.reg .b64 	%rd<29>;
	.reg .b64 	%fd<3>;

	mov.u64 	%SPL, __local_depot0;
	ld.param.u64 	%rd9, [_Z9evaluate0PfS__param_0];
	ld.param.u64 	%rd10, [_Z9evaluate0PfS__param_1];
	add.u64 	%rd1, %SPL, 0;
	mov.u32 	%r16, %ctaid.x;
	mov.u32 	%r17, %ntid.x;
	mov.u32 	%r18, %tid.x;
	mad.lo.s32 	%r1, %r16, %r17, %r18;
	setp.gt.s32 	%p1, %r1, 9;
	@%p1 bra 	$L__BB0_12;
	cvta.to.global.u64 	%rd12, %rd9;
	shl.b32 	%r19, %r1, 1;
	mul.wide.s32 	%rd13, %r19, 4;
	add.s64 	%rd14, %rd12, %rd13;
	ld.global.f32 	%f30, [%rd14];
	ld.global.f32 	%f9, [%rd14+4];
	setp.leu.f32 	%p2, %f9, 0f41000000;
	@%p2 bra 	$L__BB0_11;
	mul.f32 	%f10, %f30, 0f3F22F983;
	cvt.rni.s32.f32 	%r45, %f10;
	cvt.rn.f32.s32 	%f11, %r45;
	fma.rn.f32 	%f12, %f11, 0fBFC90FDA, %f30;
	fma.rn.f32 	%f13, %f11, 0fB3A22168, %f12;
	fma.rn.f32 	%f29, %f11, 0fA7C234C5, %f13;
	abs.f32 	%f3, %f30;
	setp.ltu.f32 	%p3, %f3, 0f47CE4780;
	@%p3 bra 	$L__BB0_10;
	setp.neu.f32 	%p4, %f3, 0f7F800000;
	@%p4 bra 	$L__BB0_5;
	mov.f32 	%f16, 0f00000000;
	mul.rn.f32 	%f29, %f30, %f16;
	mov.b32 	%r45, 0;
	bra.uni 	$L__BB0_10;
$L__BB0_5:
	mov.b32 	%r3, %f30;
	shl.b32 	%r21, %r3, 8;
	or.b32  	%r4, %r21, -2147483648;
	mov.b64 	%rd28, 0;
	mov.b32 	%r42, 0;
	mov.u64 	%rd26, __cudart_i2opi_f;
	mov.u64 	%rd27, %rd1;
$L__BB0_6:
	.pragma "nounroll";
	ld.global.nc.u32 	%r22, [%rd26];
	mad.wide.u32 	%rd17, %r22, %r4, %rd28;
	shr.u64 	%rd28, %rd17, 32;
	st.local.u32 	[%rd27], %rd17;
	add.s32 	%r42, %r42, 1;
	add.s64 	%rd27, %rd27, 4;
	add.s64 	%rd26, %rd26, 4;
	setp.ne.s32 	%p5, %r42, 6;
	@%p5 bra 	$L__BB0_6;
	shr.u32 	%r23, %r3, 23;
	st.local.u32 	[%rd1+24], %rd28;
	and.b32  	%r7, %r23, 31;
	and.b32  	%r24, %r23, 224;
	add.s32 	%r25, %r24, -128;
	shr.u32 	%r26, %r25, 5;
	mul.wide.u32 	%rd18, %r26, 4;
	sub.s64 	%rd8, %rd1, %rd18;
	ld.local.u32 	%r43, [%rd8+24];
	ld.local.u32 	%r44, [%rd8+20];
	setp.eq.s32 	%p6, %r7, 0;
	@%p6 bra 	$L__BB0_9;
	shf.l.wrap.b32 	%r43, %r44, %r43, %r7;
	ld.local.u32 	%r27, [%rd8+16];
	shf.l.wrap.b32 	%r44, %r27, %r44, %r7;
$L__BB0_9:
	shr.u32 	%r28, %r43, 30;
	shf.l.wrap.b32 	%r29, %r44, %r43, 2;
	shl.b32 	%r30, %r44, 2;
	shr.u32 	%r31, %r29, 31;
	add.s32 	%r32, %r31, %r28;
	neg.s32 	%r33, %r32;
	setp.lt.s32 	%p7, %r3, 0;
	selp.b32 	%r45, %r33, %r32, %p7;
	xor.b32  	%r34, %r29, %r3;
	shr.s32 	%r35, %r29, 31;
	xor.b32  	%r36, %r35, %r29;
	xor.b32  	%r37, %r35, %r30;
	cvt.u64.u32 	%rd19, %r36;
	shl.b64 	%rd20, %rd19, 32;
	cvt.u64.u32 	%rd21, %r37;
	or.b64  	%rd22, %rd20, %rd21;
	cvt.rn.f64.s64 	%fd1, %rd22;
	mul.f64 	%fd2, %fd1, 0d3BF921FB54442D19;
	cvt.rn.f32.f64 	%f14, %fd2;
	neg.f32 	%f15, %f14;
	setp.lt.s32 	%p8, %r34, 0;
	selp.f32 	%f29, %f15, %f14, %p8;
$L__BB0_10:
	add.s32 	%r39, %r45, 1;
	mul.rn.f32 	%f17, %f29, %f29;
	and.b32  	%r40, %r45, 1;
	setp.eq.b32 	%p9, %r40, 1;
	selp.f32 	%f18, %f29, 0f3F800000, %p9;
	fma.rn.f32 	%f19, %f17, %f18, 0f00000000;
	fma.rn.f32 	%f20, %f17, 0f37CBAC00, 0fBAB607ED;
	selp.f32 	%f21, 0fB94D4153, %f20, %p9;
	selp.f32 	%f22, 0f3C0885E4, 0f3D2AAABB, %p9;
	fma.rn.f32 	%f23, %f21, %f17, %f22;
	selp.f32 	%f24, 0fBE2AAAA8, 0fBEFFFFFF, %p9;
	fma.rn.f32 	%f25, %f23, %f17, %f24;
	fma.rn.f32 	%f26, %f25, %f19, %f18;
	and.b32  	%r41, %r39, 2;
	setp.eq.s32 	%p10, %r41, 0;
	mov.f32 	%f27, 0f00000000;
	sub.f32 	%f28, %f27, %f26;
	selp.f32 	%f30, %f26, %f28, %p10;
$L__BB0_11:
	cvta.to.global.u64 	%rd23, %rd10;
	mul.wide.s32 	%rd24, %r1, 4;
	add.s64 	%rd25, %rd23, %rd24;
	st.global.f32 	[%rd25], %f30;
$L__BB0_12:
	ret;

}
	// .globl	_Z9evaluate1PfS_
.visible .entry _Z9evaluate1PfS_(
	.param .u64 .ptr .align 1 _Z9evaluate1PfS__param_0,
	.param .u64 .ptr .align 1 _Z9evaluate1PfS__param_1
)
{
	.reg .pred 	%p<2>;
	.reg .b32 	%r<6>;
	.reg .b32 	%f<2>;
	.reg .b64 	%rd<9>;

	ld.param.u64 	%rd1, [_Z9evaluate1PfS__param_0];
	ld.param.u64 	%rd2, [_Z9evaluate1PfS__param_1];
	mov.u32 	%r2, %ctaid.x;
	mov.u32 	%r3, %ntid.x;
	mov.u32 	%r4, %tid.x;
	mad.lo.s32 	%r1, %r2, %r3, %r4;
	setp.gt.s32 	%p1, %r1, 9;
	@%p1 bra 	$L__BB1_2;
	cvta.to.global.u64 	%rd3, %rd1;
	cvta.to.global.u64 	%rd4, %rd2;
	shl.b32 	%r5, %r1, 1;
	mul.wide.s32 	%rd5, %r5, 4;
	add.s64 	%rd6, %rd3, %rd5;
	ld.global.f32 	%f1, [%rd6];
	mul.wide.s32 	%rd7, %r1, 4;
	add.s64 	%rd8, %rd4, %rd7;
	st.global.f32 	[%rd8+40], %f1;
$L__BB1_2:
	ret;

}
	// .globl	_Z9evaluate2PfS_
.visible .entry _Z9evaluate2PfS_(
	.param .u64 .ptr .align 1 _Z9evaluate2PfS__param_0,
	.param .u64 .ptr .align 1 _Z9evaluate2PfS__param_1
)
{
	.local .align 4 .b8 	__local_depot2[28];
	.reg .b64 	%SP;
	.reg .b64 	%SPL;
	.reg .pred 	%p<19>;
	.reg .b32 	%r<84>;
	.reg .b32 	%f<57>;
	.reg .b64 	%rd<47>;
	.reg .b64 	%fd<5>;

	mov.u64 	%SPL, __local_depot2;
	ld.param.u64 	%rd16, [_Z9evaluate2PfS__param_0];
	ld.param.u64 	%rd17, [_Z9evaluate2PfS__param_1];
	add.u64 	%rd1, %SPL, 0;
	mov.u32 	%r30, %ctaid.x;
	mov.u32 	%r31, %ntid.x;
	mov.u32 	%r32, %tid.x;
	mad.lo.s32 	%r1, %r30, %r31, %r32;
	setp.gt.s32 	%p1, %r1, 9;
	@%p1 bra 	$L__BB2_20;
	cvta.to.global.u64 	%rd19, %rd16;
	shl.b32 	%r33, %r1, 1;
	mul.wide.s32 	%rd20, %r33, 4;
	add.s64 	%rd21, %rd19, %rd20;
	ld.global.f32 	%f1, [%rd21];
	ld.global.f32 	%f2, [%rd21+4];
	mul.f32 	%f16, %f1, 0f3F22F983;
	cvt.rni.s32.f32 	%r79, %f16;
	cvt.rn.f32.s32 	%f17, %r79;
	fma.rn.f32 	%f18, %f17, 0fBFC90FDA, %f1;
	fma.rn.f32 	%f19, %f17, 0fB3A22168, %f18;
	fma.rn.f32 	%f54, %f17, 0fA7C234C5, %f19;
	abs.f32 	%f4, %f1;
	setp.ltu.f32 	%p2, %f4, 0f47CE4780;
	@%p2 bra 	$L__BB2_9;
	setp.neu.f32 	%p3, %f4, 0f7F800000;
	@%p3 bra 	$L__BB2_4;
	mov.f32 	%f22, 0f00000000;
	mul.rn.f32 	%f54, %f1, %f22;
	mov.b32 	%r79, 0;
	bra.uni 	$L__BB2_9;
$L__BB2_4:
	mov.b32 	%r3, %f1;
	shl.b32 	%r35, %r3, 8;
	or.b32  	%r4, %r35, -2147483648;
	mov.b64 	%rd43, 0;
	mov.b32 	%r76, 0;
	mov.u64 	%rd41, __cudart_i2opi_f;
	mov.u64 	%rd42, %rd1;
$L__BB2_5:
	.pragma "nounroll";
	ld.global.nc.u32 	%r36, [%rd41];
	mad.wide.u32 	%rd24, %r36, %r4, %rd43;
	shr.u64 	%rd43, %rd24, 32;
	st.local.u32 	[%rd42], %rd24;
	add.s32 	%r76, %r76, 1;
	add.s64 	%rd42, %rd42, 4;
	add.s64 	%rd41, %rd41, 4;
	setp.ne.s32 	%p4, %r76, 6;
	@%p4 bra 	$L__BB2_5;
	shr.u32 	%r37, %r3, 23;
	st.local.u32 	[%rd1+24], %rd43;
	and.b32  	%r7, %r37, 31;
	and.b32  	%r38, %r37, 224;
	add.s32 	%r39, %r38, -128;
	shr.u32 	%r40, %r39, 5;
	mul.wide.u32 	%rd25, %r40, 4;
	sub.s64 	%rd8, %rd1, %rd25;
	ld.local.u32 	%r77, [%rd8+24];
	ld.local.u32 	%r78, [%rd8+20];
	setp.eq.s32 	%p5, %r7, 0;
	@%p5 bra 	$L__BB2_8;
	shf.l.wrap.b32 	%r77, %r78, %r77, %r7;
	ld.local.u32 	%r41, [%rd8+16];
	shf.l.wrap.b32 	%r78, %r41, %r78, %r7;
$L__BB2_8:
	shr.u32 	%r42, %r77, 30;
	shf.l.wrap.b32 	%r43, %r78, %r77, 2;
	shl.b32 	%r44, %r78, 2;
	shr.u32 	%r45, %r43, 31;
	add.s32 	%r46, %r45, %r42;
	neg.s32 	%r47, %r46;
	setp.lt.s32 	%p6, %r3, 0;
	selp.b32 	%r79, %r47, %r46, %p6;
	xor.b32  	%r48, %r43, %r3;
	shr.s32 	%r49, %r43, 31;
	xor.b32  	%r50, %r49, %r43;
	xor.b32  	%r51, %r49, %r44;
	cvt.u64.u32 	%rd26, %r50;
	shl.b64 	%rd27, %rd26, 32;
	cvt.u64.u32 	%rd28, %r51;
	or.b64  	%rd29, %rd27, %rd28;
	cvt.rn.f64.s64 	%fd1, %rd29;
	mul.f64 	%fd2, %fd1, 0d3BF921FB54442D19;
	cvt.rn.f32.f64 	%f20, %fd2;
	neg.f32 	%f21, %f20;
	setp.lt.s32 	%p7, %r48, 0;
	selp.f32 	%f54, %f21, %f20, %p7;
$L__BB2_9:
	mul.rn.f32 	%f23, %f54, %f54;
	and.b32  	%r53, %r79, 1;
	setp.eq.b32 	%p8, %r53, 1;
	selp.f32 	%f24, 0f3F800000, %f54, %p8;
	fma.rn.f32 	%f25, %f23, %f24, 0f00000000;
	fma.rn.f32 	%f26, %f23, 0f37CBAC00, 0fBAB607ED;
	selp.f32 	%f27, %f26, 0fB94D4153, %p8;
	selp.f32 	%f28, 0f3D2AAABB, 0f3C0885E4, %p8;
	fma.rn.f32 	%f29, %f27, %f23, %f28;
	selp.f32 	%f30, 0fBEFFFFFF, 0fBE2AAAA8, %p8;
	fma.rn.f32 	%f31, %f29, %f23, %f30;
	fma.rn.f32 	%f32, %f31, %f25, %f24;
	and.b32  	%r54, %r79, 2;
	setp.eq.s32 	%p9, %r54, 0;
	mov.f32 	%f33, 0f00000000;
	sub.f32 	%f34, %f33, %f32;
	selp.f32 	%f56, %f32, %f34, %p9;
	setp.geu.f32 	%p10, %f2, 0f41000000;
	@%p10 bra 	$L__BB2_19;
	mul.f32 	%f35, %f56, 0f3F22F983;
	cvt.rni.s32.f32 	%r83, %f35;
	cvt.rn.f32.s32 	%f36, %r83;
	fma.rn.f32 	%f37, %f36, 0fBFC90FDA, %f56;
	fma.rn.f32 	%f38, %f36, 0fB3A22168, %f37;
	fma.rn.f32 	%f55, %f36, 0fA7C234C5, %f38;
	abs.f32 	%f10, %f56;
	setp.ltu.f32 	%p11, %f10, 0f47CE4780;
	@%p11 bra 	$L__BB2_18;
	setp.neu.f32 	%p12, %f10, 0f7F800000;
	@%p12 bra 	$L__BB2_13;
	mov.f32 	%f41, 0f00000000;
	mul.rn.f32 	%f55, %f56, %f41;
	mov.b32 	%r83, 0;
	bra.uni 	$L__BB2_18;
$L__BB2_13:
	mov.b32 	%r17, %f56;
	shl.b32 	%r56, %r17, 8;
	or.b32  	%r18, %r56, -2147483648;
	mov.b64 	%rd46, 0;
	mov.b32 	%r80, 0;
	mov.u64 	%rd44, __cudart_i2opi_f;
	mov.u64 	%rd45, %rd1;
$L__BB2_14:
	.pragma "nounroll";
	ld.global.nc.u32 	%r57, [%rd44];
	mad.wide.u32 	%rd32, %r57, %r18, %rd46;
	shr.u64 	%rd46, %rd32, 32;
	st.local.u32 	[%rd45], %rd32;
	add.s32 	%r80, %r80, 1;
	add.s64 	%rd45, %rd45, 4;
	add.s64 	%rd44, %rd44, 4;
	setp.ne.s32 	%p13, %r80, 6;
	@%p13 bra 	$L__BB2_14;
	shr.u32 	%r58, %r17, 23;
	st.local.u32 	[%rd1+24], %rd46;
	and.b32  	%r21, %r58, 31;
	and.b32  	%r59, %r58, 224;
	add.s32 	%r60, %r59, -128;
	shr.u32 	%r61, %r60, 5;
	mul.wide.u32 	%rd33, %r61, 4;
	sub.s64 	%rd15, %rd1, %rd33;
	ld.local.u32 	%r81, [%rd15+24];
	ld.local.u32 	%r82, [%rd15+20];
	setp.eq.s32 	%p14, %r21, 0;
	@%p14 bra 	$L__BB2_17;
	shf.l.wrap.b32 	%r81, %r82, %r81, %r21;
	ld.local.u32 	%r62, [%rd15+16];
	shf.l.wrap.b32 	%r82, %r62, %r82, %r21;
$L__BB2_17:
	shr.u32 	%r63, %r81, 30;
	shf.l.wrap.b32 	%r64, %r82, %r81, 2;
	shl.b32 	%r65, %r82, 2;
	shr.u32 	%r66, %r64, 31;
	add.s32 	%r67, %r66, %r63;
	neg.s32 	%r68, %r67;
	setp.lt.s32 	%p15, %r17, 0;
	selp.b32 	%r83, %r68, %r67, %p15;
	xor.b32  	%r69, %r64, %r17;
	shr.s32 	%r70, %r64, 31;
	xor.b32  	%r71, %r70, %r64;
	xor.b32  	%r72, %r70, %r65;
	cvt.u64.u32 	%rd34, %r71;
	shl.b64 	%rd35, %rd34, 32;
	cvt.u64.u32 	%rd36, %r72;
	or.b64  	%rd37, %rd35, %rd36;
	cvt.rn.f64.s64 	%fd3, %rd37;
	mul.f64 	%fd4, %fd3, 0d3BF921FB54442D19;
	cvt.rn.f32.f64 	%f39, %fd4;
	neg.f32 	%f40, %f39;
	setp.lt.s32 	%p16, %r69, 0;
	selp.f32 	%f55, %f40, %f39, %p16;
$L__BB2_18:
	mul.rn.f32 	%f42, %f55, %f55;
	and.b32  	%r74, %r83, 1;
	setp.eq.b32 	%p17, %r74, 1;
	selp.f32 	%f43, 0f3F800000, %f55, %p17;
	fma.rn.f32 	%f44, %f42, %f43, 0f00000000;
	fma.rn.f32 	%f45, %f42, 0f37CBAC00, 0fBAB607ED;
	selp.f32 	%f46, %f45, 0fB94D4153, %p17;
	selp.f32 	%f47, 0f3D2AAABB, 0f3C0885E4, %p17;
	fma.rn.f32 	%f48, %f46, %f42, %f47;
	selp.f32 	%f49, 0fBEFFFFFF, 0fBE2AAAA8, %p17;
	fma.rn.f32 	%f50, %f48, %f42, %f49;
	fma.rn.f32 	%f51, %f50, %f44, %f43;
	and.b32  	%r75, %r83, 2;
	setp.eq.s32 	%p18, %r75, 0;
	mov.f32 	%f52, 0f00000000;
	sub.f32 	%f53, %f52, %f51;
	selp.f32 	%f56, %f51, %f53, %p18;
$L__BB2_19:
	cvta.to.global.u64 	%rd38, %rd17;
	mul.wide.s32 	%rd39, %r1, 4;
	add.s64 	%rd40, %rd38, %rd39;
	st.global.f32 	[%rd40+80], %f56;
$L__BB2_20:
	ret;

}
	// .globl	_Z9evaluate3PfS_
.visible .entry _Z9evaluate3PfS_(
	.param .u64 .ptr .align 1 _Z9evaluate3PfS__param_0,
	.param .u64 .ptr .align 1 _Z9evaluate3PfS__param_1
)
{
	.local .align 4 .b8 	__local_depot3[28];
	.reg .b64 	%SP;
	.reg .b64 	%SPL;
	.reg .pred 	%p<20>;
	.reg .b32 	%r<84>;
	.reg .b32 	%f<59>;
	.reg .b64 	%rd<47>;
	.reg .b64 	%fd<5>;

	mov.u64 	%SPL, __local_depot3;
	ld.param.u64 	%rd16, [_Z9evaluate3PfS__param_0];
	ld.param.u64 	%rd17, [_Z9evaluate3PfS__param_1];
	add.u64 	%rd1, %SPL, 0;
	mov.u32 	%r30, %ctaid.x;
	mov.u32 	%r31, %ntid.x;
	mov.u32 	%r32, %tid.x;
	mad.lo.s32 	%r1, %r30, %r31, %r32;
	setp.gt.s32 	%p1, %r1, 9;
	@%p1 bra 	$L__BB3_22;
	cvta.to.global.u64 	%rd19, %rd16;
	shl.b32 	%r33, %r1, 1;
	mul.wide.s32 	%rd20, %r33, 4;
	add.s64 	%rd21, %rd19, %rd20;
	ld.global.f32 	%f56, [%rd21];
	ld.global.f32 	%f16, [%rd21+4];
	setp.geu.f32 	%p2, %f16, 0f40A00000;
	@%p2 bra 	$L__BB3_11;
	mul.f32 	%f17, %f56, 0f3F22F983;
	cvt.rni.s32.f32 	%r79, %f17;
	cvt.rn.f32.s32 	%f18, %r79;
	fma.rn.f32 	%f19, %f18, 0fBFC90FDA, %f56;
	fma.rn.f32 	%f20, %f18, 0fB3A22168, %f19;
	fma.rn.f32 	%f55, %f18, 0fA7C234C5, %f20;
	abs.f32 	%f3, %f56;
	setp.ltu.f32 	%p3, %f3, 0f47CE4780;
	@%p3 bra 	$L__BB3_10;
	setp.neu.f32 	%p4, %f3, 0f7F800000;
	@%p4 bra 	$L__BB3_5;
	mov.f32 	%f23, 0f00000000;
	mul.rn.f32 	%f55, %f56, %f23;
	mov.b32 	%r79, 0;
	bra.uni 	$L__BB3_10;
$L__BB3_5:
	mov.b32 	%r3, %f56;
	shl.b32 	%r35, %r3, 8;
	or.b32  	%r4, %r35, -2147483648;
	mov.b64 	%rd43, 0;
	mov.b32 	%r76, 0;
	mov.u64 	%rd41, __cudart_i2opi_f;
	mov.u64 	%rd42, %rd1;
$L__BB3_6:
	.pragma "nounroll";
	ld.global.nc.u32 	%r36, [%rd41];
	mad.wide.u32 	%rd24, %r36, %r4, %rd43;
	shr.u64 	%rd43, %rd24, 32;
	st.local.u32 	[%rd42], %rd24;
	add.s32 	%r76, %r76, 1;
	add.s64 	%rd42, %rd42, 4;
	add.s64 	%rd41, %rd41, 4;
	setp.ne.s32 	%p5, %r76, 6;
	@%p5 bra 	$L__BB3_6;
	shr.u32 	%r37, %r3, 23;
	st.local.u32 	[%rd1+24], %rd43;
	and.b32  	%r7, %r37, 31;
	and.b32  	%r38, %r37, 224;
	add.s32 	%r39, %r38, -128;
	shr.u32 	%r40, %r39, 5;
	mul.wide.u32 	%rd25, %r40, 4;
	sub.s64 	%rd8, %rd1, %rd25;
	ld.local.u32 	%r77, [%rd8+24];
	ld.local.u32 	%r78, [%rd8+20];
	setp.eq.s32 	%p6, %r7, 0;
	@%p6 bra 	$L__BB3_9;
	shf.l.wrap.b32 	%r77, %r78, %r77, %r7;
	ld.local.u32 	%r41, [%rd8+16];
	shf.l.wrap.b32 	%r78, %r41, %r78, %r7;
$L__BB3_9:
	shr.u32 	%r42, %r77, 30;
	shf.l.wrap.b32 	%r43, %r78, %r77, 2;
	shl.b32 	%r44, %r78, 2;
	shr.u32 	%r45, %r43, 31;
	add.s32 	%r46, %r45, %r42;
	neg.s32 	%r47, %r46;
	setp.lt.s32 	%p7, %r3, 0;
	selp.b32 	%r79, %r47, %r46, %p7;
	xor.b32  	%r48, %r43, %r3;
	shr.s32 	%r49, %r43, 31;
	xor.b32  	%r50, %r49, %r43;
	xor.b32  	%r51, %r49, %r44;
	cvt.u64.u32 	%rd26, %r50;
	shl.b64 	%rd27, %rd26, 32;
	cvt.u64.u32 	%rd28, %r51;
	or.b64  	%rd29, %rd27, %rd28;
	cvt.rn.f64.s64 	%fd1, %rd29;
	mul.f64 	%fd2, %fd1, 0d3BF921FB54442D19;
	cvt.rn.f32.f64 	%f21, %fd2;
	neg.f32 	%f22, %f21;
	setp.lt.s32 	%p8, %r48, 0;
	selp.f32 	%f55, %f22, %f21, %p8;
$L__BB3_10:
	mul.rn.f32 	%f24, %f55, %f55;
	and.b32  	%r53, %r79, 1;
	setp.eq.b32 	%p9, %r53, 1;
	selp.f32 	%f25, 0f3F800000, %f55, %p9;
	fma.rn.f32 	%f26, %f24, %f25, 0f00000000;
	fma.rn.f32 	%f27, %f24, 0f37CBAC00, 0fBAB607ED;
	selp.f32 	%f28, %f27, 0fB94D4153, %p9;
	selp.f32 	%f29, 0f3D2AAABB, 0f3C0885E4, %p9;
	fma.rn.f32 	%f30, %f28, %f24, %f29;
	selp.f32 	%f31, 0fBEFFFFFF, 0fBE2AAAA8, %p9;
	fma.rn.f32 	%f32, %f30, %f24, %f31;
	fma.rn.f32 	%f33, %f32, %f26, %f25;
	and.b32  	%r54, %r79, 2;
	setp.eq.s32 	%p10, %r54, 0;
	mov.f32 	%f34, 0f00000000;
	sub.f32 	%f35, %f34, %f33;
	selp.f32 	%f56, %f33, %f35, %p10;
$L__BB3_11:
	setp.geu.f32 	%p11, %f56, 0f40C00000;
	@%p11 bra 	$L__BB3_21;
	mul.f32 	%f36, %f56, 0f3F22F983;
	cvt.rni.s32.f32 	%r83, %f36;
	cvt.rn.f32.s32 	%f37, %r83;
	fma.rn.f32 	%f38, %f37, 0fBFC90FDA, %f56;
	fma.rn.f32 	%f39, %f37, 0fB3A22168, %f38;
	fma.rn.f32 	%f57, %f37, 0fA7C234C5, %f39;
	abs.f32 	%f10, %f56;
	setp.ltu.f32 	%p12, %f10, 0f47CE4780;
	@%p12 bra 	$L__BB3_20;
	setp.neu.f32 	%p13, %f10, 0f7F800000;
	@%p13 bra 	$L__BB3_15;
	mov.f32 	%f42, 0f00000000;
	mul.rn.f32 	%f57, %f56, %f42;
	mov.b32 	%r83, 0;
	bra.uni 	$L__BB3_20;
$L__BB3_15:
	mov.b32 	%r17, %f56;
	shl.b32 	%r56, %r17, 8;
	or.b32  	%r18, %r56, -2147483648;
	mov.b64 	%rd46, 0;
	mov.b32 	%r80, 0;
	mov.u64 	%rd44, __cudart_i2opi_f;
	mov.u64 	%rd45, %rd1;
$L__BB3_16:
	.pragma "nounroll";
	ld.global.nc.u32 	%r57, [%rd44];
	mad.wide.u32 	%rd32, %r57, %r18, %rd46;
	shr.u64 	%rd46, %rd32, 32;
	st.local.u32 	[%rd45], %rd32;
	add.s32 	%r80, %r80, 1;
	add.s64 	%rd45, %rd45, 4;
	add.s64 	%rd44, %rd44, 4;
	setp.ne.s32 	%p14, %r80, 6;
	@%p14 bra 	$L__BB3_16;
	shr.u32 	%r58, %r17, 23;
	st.local.u32 	[%rd1+24], %rd46;
	and.b32  	%r21, %r58, 31;
	and.b32  	%r59, %r58, 224;
	add.s32 	%r60, %r59, -128;
	shr.u32 	%r61, %r60, 5;
	mul.wide.u32 	%rd33, %r61, 4;
	sub.s64 	%rd15, %rd1, %rd33;
	ld.local.u32 	%r81, [%rd15+24];
	ld.local.u32 	%r82, [%rd15+20];
	setp.eq.s32 	%p15, %r21, 0;
	@%p15 bra 	$L__BB3_19;
	shf.l.wrap.b32 	%r81, %r82, %r81, %r21;
	ld.local.u32 	%r62, [%rd15+16];
	shf.l.wrap.b32 	%r82, %r62, %r82, %r21;
$L__BB3_19:
	shr.u32 	%r63, %r81, 30;
	shf.l.wrap.b32 	%r64, %r82, %r81, 2;
	shl.b32 	%r65, %r82, 2;
	shr.u32 	%r66, %r64, 31;
	add.s32 	%r67, %r66, %r63;
	neg.s32 	%r68, %r67;
	setp.lt.s32 	%p16, %r17, 0;
	selp.b32 	%r83, %r68, %r67, %p16;
	xor.b32  	%r69, %r64, %r17;
	shr.s32 	%r70, %r64, 31;
	xor.b32  	%r71, %r70, %r64;
	xor.b32  	%r72, %r70, %r65;
	cvt.u64.u32 	%rd34, %r71;
	shl.b64 	%rd35, %rd34, 32;
	cvt.u64.u32 	%rd36, %r72;
	or.b64  	%rd37, %rd35, %rd36;
	cvt.rn.f64.s64 	%fd3, %rd37;
	mul.f64 	%fd4, %fd3, 0d3BF921FB54442D19;
	cvt.rn.f32.f64 	%f40, %fd4;
	neg.f32 	%f41, %f40;
	setp.lt.s32 	%p17, %r69, 0;
	selp.f32 	%f57, %f41, %f40, %p17;
$L__BB3_20:
	mul.rn.f32 	%f43, %f57, %f57;
	and.b32  	%r74, %r83, 1;
	setp.eq.b32 	%p18, %r74, 1;
	selp.f32 	%f44, 0f3F800000, %f57, %p18;
	fma.rn.f32 	%f45, %f43, %f44, 0f00000000;
	fma.rn.f32 	%f46, %f43, 0f37CBAC00, 0fBAB607ED;
	selp.f32 	%f47, %f46, 0fB94D4153, %p18;
	selp.f32 	%f48, 0f3D2AAABB, 0f3C0885E4, %p18;
	fma.rn.f32 	%f49, %f47, %f43, %f48;
	selp.f32 	%f50, 0fBEFFFFFF, 0fBE2AAAA8, %p18;
	fma.rn.f32 	%f51, %f49, %f43, %f50;
	fma.rn.f32 	%f52, %f51, %f45, %f44;
	and.b32  	%r75, %r83, 2;
	setp.eq.s32 	%p19, %r75, 0;
	mov.f32 	%f53, 0f00000000;
	sub.f32 	%f54, %f53, %f52;
	selp.f32 	%f56, %f52, %f54, %p19;
$L__BB3_21:
	cvta.to.global.u64 	%rd38, %rd17;
	mul.wide.s32 	%rd39, %r1, 4;
	add.s64 	%rd40, %rd38, %rd39;
	st.global.f32 	[%rd40+120], %f56;
$L__BB3_22:
	ret;

}
	// .globl	_Z9evaluate4PfS_
.visible .entry _Z9evaluate4PfS_(
	.param .u64 .ptr .align 1 _Z9evaluate4PfS__param_0,
	.param .u64 .ptr .align 1 _Z9evaluate4PfS__param_1
)
{
	.reg .pred 	%p<2>;
	.reg .b32 	%r<6>;
	.reg .b32 	%f<2>;
	.reg .b64 	%rd<9>;

	ld.param.u64 	%rd1, [_Z9evaluate4PfS__param_0];
	ld.param.u64 	%rd2, [_Z9evaluate4PfS__param_1];
	mov.u32 	%r2, %ctaid.x;
	mov.u32 	%r3, %ntid.x;
	mov.u32 	%r4, %tid.x;
	mad.lo.s32 	%r1, %r2, %r3, %r4;
	setp.gt.s32 	%p1, %r1, 9;
	@%p1 bra 	$L__BB4_2;
	cvta.to.global.u64 	%rd3, %rd1;
	cvta.to.global.u64 	%rd4, %rd2;
	shl.b32 	%r5, %r1, 1;
	mul.wide.s32 	%rd5, %r5, 4;
	add.s64 	%rd6, %rd3, %rd5;
	ld.global.f32 	%f1, [%rd6];
	mul.wide.s32 	%rd7, %r1, 4;
	add.s64 	%rd8, %rd4, %rd7;
	st.global.f32 	[%rd8+160], %f1;
$L__BB4_2:
	ret;

}


// ===== COMPILED SASS (sm_100) =====

	.target	sm_100

	.elftype	@"ET_EXEC"


//--------------------- .note.nv.tkinfo           --------------------------
	.section	.note.nv.tkinfo,"",@"SHT_NOTE"
	.sectionflags	@"SHF_NOTE_NV_TKINFO"
	.tkinfo
        /*0018*/ 	.word	0x00000002
        /*0030*/ 	.string	""
        /*0030*/ 	.string	"ptxas"
        /*0030*/ 	.string	"Cuda compilation tools, release 13.0, V13.0.88"
        /*0030*/ 	.string	"Build cuda_13.0.r13.0/compiler.36424714_0"
        /*0030*/ 	.string	"-arch sm_100 -m 64 "



//--------------------- .note.nv.cuinfo           --------------------------
	.section	.note.nv.cuinfo,"",@"SHT_NOTE"
	.sectionflags	@"SHF_NOTE_NV_CUINFO"
        /*0018*/ 	.short	0x0002
        /*001a*/ 	.short	0x0064
        /*001c*/ 	.short	0x0082
	.zero		2


//--------------------- .nv.info                  --------------------------
	.section	.nv.info,"",@"SHT_CUDA_INFO"
	.align	4


	//----- nvinfo : EIATTR_REGCOUNT
	.align		4
        /*0000*/ 	.byte	0x04, 0x2f
        /*0002*/ 	.short	(.L_2 - .L_1)
	.align		4
.L_1:
        /*0004*/ 	.word	index@(_Z9evaluate0PfS_)
        /*0008*/ 	.word	0x00000013


	//----- nvinfo : EIATTR_FRAME_SIZE
	.align		4
.L_2:
        /*000c*/ 	.byte	0x04, 0x11
        /*000e*/ 	.short	(.L_4 - .L_3)
	.align		4
.L_3:
        /*0010*/ 	.word	index@(_Z9evaluate0PfS_)
        /*0014*/ 	.word	0x00000000


	//----- nvinfo : EIATTR_REGCOUNT
	.align		4
.L_4:
        /*0018*/ 	.byte	0x04, 0x2f
        /*001a*/ 	.short	(.L_6 - .L_5)
	.align		4
.L_5:
        /*001c*/ 	.word	index@(_Z9evaluate1PfS_)
        /*0020*/ 	.word	0x0000000a


	//----- nvinfo : EIATTR_FRAME_SIZE
	.align		4
.L_6:
        /*0024*/ 	.byte	0x04, 0x11
        /*0026*/ 	.short	(.L_8 - .L_7)
	.align		4
.L_7:
        /*0028*/ 	.word	index@(_Z9evaluate1PfS_)
        /*002c*/ 	.word	0x00000000


	//----- nvinfo : EIATTR_REGCOUNT
	.align		4
.L_8:
        /*0030*/ 	.byte	0x04, 0x2f
        /*0032*/ 	.short	(.L_10 - .L_9)
	.align		4
.L_9:
        /*0034*/ 	.word	index@(_Z9evaluate2PfS_)
        /*0038*/ 	.word	0x00000017


	//----- nvinfo : EIATTR_FRAME_SIZE
	.align		4
.L_10:
        /*003c*/ 	.byte	0x04, 0x11
        /*003e*/ 	.short	(.L_12 - .L_11)
	.align		4
.L_11:
        /*0040*/ 	.word	index@(_Z9evaluate2PfS_)
        /*0044*/ 	.word	0x00000000


	//----- nvinfo : EIATTR_REGCOUNT
	.align		4
.L_12:
        /*0048*/ 	.byte	0x04, 0x2f
        /*004a*/ 	.short	(.L_14 - .L_13)
	.align		4
.L_13:
        /*004c*/ 	.word	index@(_Z9evaluate3PfS_)
        /*0050*/ 	.word	0x00000014


	//----- nvinfo : EIATTR_FRAME_SIZE
	.align		4
.L_14:
        /*0054*/ 	.byte	0x04, 0x11
        /*0056*/ 	.short	(.L_16 - .L_15)
	.align		4
.L_15:
        /*0058*/ 	.word	index@(_Z9evaluate3PfS_)
        /*005c*/ 	.word	0x00000000


	//----- nvinfo : EIATTR_REGCOUNT
	.align		4
.L_16:
        /*0060*/ 	.byte	0x04, 0x2f
        /*0062*/ 	.short	(.L_18 - .L_17)
	.align		4
.L_17:
        /*0064*/ 	.word	index@(_Z9evaluate4PfS_)
        /*0068*/ 	.word	0x0000000a


	//----- nvinfo : EIATTR_FRAME_SIZE
	.align		4
.L_18:
        /*006c*/ 	.byte	0x04, 0x11
        /*006e*/ 	.short	(.L_20 - .L_19)
	.align		4
.L_19:
        /*0070*/ 	.word	index@(_Z9evaluate4PfS_)
        /*0074*/ 	.word	0x00000000


	//----- nvinfo : EIATTR_MIN_STACK_SIZE
	.align		4
.L_20:
        /*0078*/ 	.byte	0x04, 0x12
        /*007a*/ 	.short	(.L_22 - .L_21)
	.align		4
.L_21:
        /*007c*/ 	.word	index@(_Z9evaluate4PfS_)
        /*0080*/ 	.word	0x00000000


	//----- nvinfo : EIATTR_MIN_STACK_SIZE
	.align		4
.L_22:
        /*0084*/ 	.byte	0x04, 0x12
        /*0086*/ 	.short	(.L_24 - .L_23)
	.align		4
.L_23:
        /*0088*/ 	.word	index@(_Z9evaluate3PfS_)
        /*008c*/ 	.word	0x00000000


	//----- nvinfo : EIATTR_MIN_STACK_SIZE
	.align		4
.L_24:
        /*0090*/ 	.byte	0x04, 0x12
        /*0092*/ 	.short	(.L_26 - .L_25)
	.align		4
.L_25:
        /*0094*/ 	.word	index@(_Z9evaluate2PfS_)
        /*0098*/ 	.word	0x00000000


	//----- nvinfo : EIATTR_MIN_STACK_SIZE
	.align		4
.L_26:
        /*009c*/ 	.byte	0x04, 0x12
        /*009e*/ 	.short	(.L_28 - .L_27)
	.align		4
.L_27:
        /*00a0*/ 	.word	index@(_Z9evaluate1PfS_)
        /*00a4*/ 	.word	0x00000000


	//----- nvinfo : EIATTR_MIN_STACK_SIZE
	.align		4
.L_28:
        /*00a8*/ 	.byte	0x04, 0x12
        /*00aa*/ 	.short	(.L_30 - .L_29)
	.align		4
.L_29:
        /*00ac*/ 	.word	index@(_Z9evaluate0PfS_)
        /*00b0*/ 	.word	0x00000000
.L_30:


//--------------------- .nv.compat                --------------------------
	.section	.nv.compat,"",@"SHT_CUDA_COMPAT_INFO"
	.align	4
        /*0000*/ 	.byte	0x02, 0x09, 0x00, 0x00, 0x02, 0x02, 0x01, 0x00, 0x02, 0x05, 0x05, 0x00, 0x03, 0x07, 0x01, 0x01
        /*0010*/ 	.byte	0x02, 0x03, 0x00, 0x00, 0x02, 0x06, 0x01, 0x00, 0x04, 0x0b, 0x08, 0x00, 0x01, 0x00, 0x00, 0x00
        /*0020*/ 	.byte	0x00, 0x00, 0x00, 0x00


//--------------------- .nv.info._Z9evaluate4PfS_ --------------------------
	.section	.nv.info._Z9evaluate4PfS_,"",@"SHT_CUDA_INFO"
	.sectionflags	@""
	.align	4


	//----- nvinfo : EIATTR_CUDA_API_VERSION
	.align		4
        /*0000*/ 	.byte	0x04, 0x37
        /*0002*/ 	.short	(.L_32 - .L_31)
.L_31:
        /*0004*/ 	.word	0x00000082


	//----- nvinfo : EIATTR_KPARAM_INFO
	.align		4
.L_32:
        /*0008*/ 	.byte	0x04, 0x17
        /*000a*/ 	.short	(.L_34 - .L_33)
.L_33:
        /*000c*/ 	.word	0x00000000
        /*0010*/ 	.short	0x0001
        /*0012*/ 	.short	0x0008
        /*0014*/ 	.byte	0x00, 0xf5, 0x21, 0x00


	//----- nvinfo : EIATTR_KPARAM_INFO
	.align		4
.L_34:
        /*0018*/ 	.byte	0x04, 0x17
        /*001a*/ 	.short	(.L_36 - .L_35)
.L_35:
        /*001c*/ 	.word	0x00000000
        /*0020*/ 	.short	0x0000
        /*0022*/ 	.short	0x0000
        /*0024*/ 	.byte	0x00, 0xf5, 0x21, 0x00


	//----- nvinfo : EIATTR_SPARSE_MMA_MASK
	.align		4
.L_36:
        /*0028*/ 	.byte	0x03, 0x50
        /*002a*/ 	.short	0x0000


	//----- nvinfo : EIATTR_MAXREG_COUNT
	.align		4
        /*002c*/ 	.byte	0x03, 0x1b
        /*002e*/ 	.short	0x00ff


	//----- nvinfo : EIATTR_MERCURY_ISA_VERSION
	.align		4
        /*0030*/ 	.byte	0x03, 0x5f
        /*0032*/ 	.short	0x0101


	//----- nvinfo : EIATTR_VRC_CTA_INIT_COUNT
	.align		4
        /*0034*/ 	.byte	0x02, 0x4a
	.zero		1
	.zero		1


	//----- nvinfo : EIATTR_EXIT_INSTR_OFFSETS
	.align		4
        /*0038*/ 	.byte	0x04, 0x1c
        /*003a*/ 	.short	(.L_38 - .L_37)


	//   ....[0]....
.L_37:
        /*003c*/ 	.word	0x00000060


	//   ....[1]....
        /*0040*/ 	.word	0x000000f0


	//----- nvinfo : EIATTR_CBANK_PARAM_SIZE
	.align		4
.L_38:
        /*0044*/ 	.byte	0x03, 0x19
        /*0046*/ 	.short	0x0010


	//----- nvinfo : EIATTR_PARAM_CBANK
	.align		4
        /*0048*/ 	.byte	0x04, 0x0a
        /*004a*/ 	.short	(.L_40 - .L_39)
	.align		4
.L_39:
        /*004c*/ 	.word	index@(.nv.constant0._Z9evaluate4PfS_)
        /*0050*/ 	.short	0x0380
        /*0052*/ 	.short	0x0010


	//----- nvinfo : EIATTR_SW_WAR
	.align		4
.L_40:
        /*0054*/ 	.byte	0x04, 0x36
        /*0056*/ 	.short	(.L_42 - .L_41)
.L_41:
        /*0058*/ 	.word	0x00000008
.L_42:


//--------------------- .nv.info._Z9evaluate3PfS_ --------------------------
	.section	.nv.info._Z9evaluate3PfS_,"",@"SHT_CUDA_INFO"
	.sectionflags	@""
	.align	4


	//----- nvinfo : EIATTR_CUDA_API_VERSION
	.align		4
        /*0000*/ 	.byte	0x04, 0x37
        /*0002*/ 	.short	(.L_44 - .L_43)
.L_43:
        /*0004*/ 	.word	0x00000082


	//----- nvinfo : EIATTR_KPARAM_INFO
	.align		4
.L_44:
        /*0008*/ 	.byte	0x04, 0x17
        /*000a*/ 	.short	(.L_46 - .L_45)
.L_45:
        /*000c*/ 	.word	0x00000000
        /*0010*/ 	.short	0x0001
        /*0012*/ 	.short	0x0008
        /*0014*/ 	.byte	0x00, 0xf5, 0x21, 0x00


	//----- nvinfo : EIATTR_KPARAM_INFO
	.align		4
.L_46:
        /*0018*/ 	.byte	0x04, 0x17
        /*001a*/ 	.short	(.L_48 - .L_47)
.L_47:
        /*001c*/ 	.word	0x00000000
        /*0020*/ 	.short	0x0000
        /*0022*/ 	.short	0x0000
        /*0024*/ 	.byte	0x00, 0xf5, 0x21, 0x00


	//----- nvinfo : EIATTR_SPARSE_MMA_MASK
	.align		4
.L_48:
        /*0028*/ 	.byte	0x03, 0x50
        /*002a*/ 	.short	0x0000


	//----- nvinfo : EIATTR_MAXREG_COUNT
	.align		4
        /*002c*/ 	.byte	0x03, 0x1b
        /*002e*/ 	.short	0x00ff


	//----- nvinfo : EIATTR_MERCURY_ISA_VERSION
	.align		4
        /*0030*/ 	.byte	0x03, 0x5f
        /*0032*/ 	.short	0x0101


	//----- nvinfo : EIATTR_VRC_CTA_INIT_COUNT
	.align		4
        /*0034*/ 	.byte	0x02, 0x4a
	.zero		1
	.zero		1


	//----- nvinfo : EIATTR_EXIT_INSTR_OFFSETS
	.align		4
        /*0038*/ 	.byte	0x04, 0x1c
        /*003a*/ 	.short	(.L_50 - .L_49)


	//   ....[0]....
.L_49:
        /*003c*/ 	.word	0x00000060


	//   ....[1]....
        /*0040*/ 	.word	0x000010d0


	//----- nvinfo : EIATTR_CRS_STACK_SIZE
	.align		4
.L_50:
        /*0044*/ 	.byte	0x04, 0x1e
        /*0046*/ 	.short	(.L_52 - .L_51)
.L_51:
        /*0048*/ 	.word	0x00000000


	//----- nvinfo : EIATTR_CBANK_PARAM_SIZE
	.align		4
.L_52:
        /*004c*/ 	.byte	0x03, 0x19
        /*004e*/ 	.short	0x0010


	//----- nvinfo : EIATTR_PARAM_CBANK
	.align		4
        /*0050*/ 	.byte	0x04, 0x0a
        /*0052*/ 	.short	(.L_54 - .L_53)
	.align		4
.L_53:
        /*0054*/ 	.word	index@(.nv.constant0._Z9evaluate3PfS_)
        /*0058*/ 	.short	0x0380
        /*005a*/ 	.short	0x0010


	//----- nvinfo : EIATTR_SW_WAR
	.align		4
.L_54:
        /*005c*/ 	.byte	0x04, 0x36
        /*005e*/ 	.short	(.L_56 - .L_55)
.L_55:
        /*0060*/ 	.word	0x00000008
.L_56:


//--------------------- .nv.info._Z9evaluate2PfS_ --------------------------
	.section	.nv.info._Z9evaluate2PfS_,"",@"SHT_CUDA_INFO"
	.sectionflags	@""
	.align	4


	//----- nvinfo : EIATTR_CUDA_API_VERSION
	.align		4
        /*0000*/ 	.byte	0x04, 0x37
        /*0002*/ 	.short	(.L_58 - .L_57)
.L_57:
        /*0004*/ 	.word	0x00000082


	//----- nvinfo : EIATTR_KPARAM_INFO
	.align		4
.L_58:
        /*0008*/ 	.byte	0x04, 0x17
        /*000a*/ 	.short	(.L_60 - .L_59)
.L_59:
        /*000c*/ 	.word	0x00000000
        /*0010*/ 	.short	0x0001
        /*0012*/ 	.short	0x0008
        /*0014*/ 	.byte	0x00, 0xf5, 0x21, 0x00


	//----- nvinfo : EIATTR_KPARAM_INFO
	.align		4
.L_60:
        /*0018*/ 	.byte	0x04, 0x17
        /*001a*/ 	.short	(.L_62 - .L_61)
.L_61:
        /*001c*/ 	.word	0x00000000
        /*0020*/ 	.short	0x0000
        /*0022*/ 	.short	0x0000
        /*0024*/ 	.byte	0x00, 0xf5, 0x21, 0x00


	//----- nvinfo : EIATTR_SPARSE_MMA_MASK
	.align		4
.L_62:
        /*0028*/ 	.byte	0x03, 0x50
        /*002a*/ 	.short	0x0000


	//----- nvinfo : EIATTR_MAXREG_COUNT
	.align		4
        /*002c*/ 	.byte	0x03, 0x1b
        /*002e*/ 	.short	0x00ff


	//----- nvinfo : EIATTR_MERCURY_ISA_VERSION
	.align		4
        /*0030*/ 	.byte	0x03, 0x5f
        /*0032*/ 	.short	0x0101


	//----- nvinfo : EIATTR_VRC_CTA_INIT_COUNT
	.align		4
        /*0034*/ 	.byte	0x02, 0x4a
	.zero		1
	.zero		1


	//----- nvinfo : EIATTR_EXIT_INSTR_OFFSETS
	.align		4
        /*0038*/ 	.byte	0x04, 0x1c
        /*003a*/ 	.short	(.L_64 - .L_63)


	//   ....[0]....
.L_63:
        /*003c*/ 	.word	0x00000060


	//   ....[1]....
        /*0040*/ 	.word	0x00001060


	//----- nvinfo : EIATTR_CRS_STACK_SIZE
	.align		4
.L_64:
        /*0044*/ 	.byte	0x04, 0x1e
        /*0046*/ 	.short	(.L_66 - .L_65)
.L_65:
        /*0048*/ 	.word	0x00000000


	//----- nvinfo : EIATTR_CBANK_PARAM_SIZE
	.align		4
.L_66:
        /*004c*/ 	.byte	0x03, 0x19
        /*004e*/ 	.short	0x0010


	//----- nvinfo : EIATTR_PARAM_CBANK
	.align		4
        /*0050*/ 	.byte	0x04, 0x0a
        /*0052*/ 	.short	(.L_68 - .L_67)
	.align		4
.L_67:
        /*0054*/ 	.word	index@(.nv.constant0._Z9evaluate2PfS_)
        /*0058*/ 	.short	0x0380
        /*005a*/ 	.short	0x0010


	//----- nvinfo : EIATTR_SW_WAR
	.align		4
.L_68:
        /*005c*/ 	.byte	0x04, 0x36
        /*005e*/ 	.short	(.L_70 - .L_69)
.L_69:
        /*0060*/ 	.word	0x00000008
.L_70:


//--------------------- .nv.info._Z9evaluate1PfS_ --------------------------
	.section	.nv.info._Z9evaluate1PfS_,"",@"SHT_CUDA_INFO"
	.sectionflags	@""
	.align	4


	//----- nvinfo : EIATTR_CUDA_API_VERSION
	.align		4
        /*0000*/ 	.byte	0x04, 0x37
        /*0002*/ 	.short	(.L_72 - .L_71)
.L_71:
        /*0004*/ 	.word	0x00000082


	//----- nvinfo : EIATTR_KPARAM_INFO
	.align		4
.L_72:
        /*0008*/ 	.byte	0x04, 0x17
        /*000a*/ 	.short	(.L_74 - .L_73)
.L_73:
        /*000c*/ 	.word	0x00000000
        /*0010*/ 	.short	0x0001
        /*0012*/ 	.short	0x0008
        /*0014*/ 	.byte	0x00, 0xf5, 0x21, 0x00


	//----- nvinfo : EIATTR_KPARAM_INFO
	.align		4
.L_74:
        /*0018*/ 	.byte	0x04, 0x17
        /*001a*/ 	.short	(.L_76 - .L_75)
.L_75:
        /*001c*/ 	.word	0x00000000
        /*0020*/ 	.short	0x0000
        /*0022*/ 	.short	0x0000
        /*0024*/ 	.byte	0x00, 0xf5, 0x21, 0x00


	//----- nvinfo : EIATTR_SPARSE_MMA_MASK
	.align		4
.L_76:
        /*0028*/ 	.byte	0x03, 0x50
        /*002a*/ 	.short	0x0000


	//----- nvinfo : EIATTR_MAXREG_COUNT
	.align		4
        /*002c*/ 	.byte	0x03, 0x1b
        /*002e*/ 	.short	0x00ff


	//----- nvinfo : EIATTR_MERCURY_ISA_VERSION
	.align		4
        /*0030*/ 	.byte	0x03, 0x5f
        /*0032*/ 	.short	0x0101


	//----- nvinfo : EIATTR_VRC_CTA_INIT_COUNT
	.align		4
        /*0034*/ 	.byte	0x02, 0x4a
	.zero		1
	.zero		1


	//----- nvinfo : EIATTR_EXIT_INSTR_OFFSETS
	.align		4
        /*0038*/ 	.byte	0x04, 0x1c
        /*003a*/ 	.short	(.L_78 - .L_77)


	//   ....[0]....
.L_77:
        /*003c*/ 	.word	0x00000060


	//   ....[1]....
        /*0040*/ 	.word	0x000000f0


	//----- nvinfo : EIATTR_CBANK_PARAM_SIZE
	.align		4
.L_78:
        /*0044*/ 	.byte	0x03, 0x19
        /*0046*/ 	.short	0x0010


	//----- nvinfo : EIATTR_PARAM_CBANK
	.align		4
        /*0048*/ 	.byte	0x04, 0x0a
        /*004a*/ 	.short	(.L_80 - .L_79)
	.align		4
.L_79:
        /*004c*/ 	.word	index@(.nv.constant0._Z9evaluate1PfS_)
        /*0050*/ 	.short	0x0380
        /*0052*/ 	.short	0x0010


	//----- nvinfo : EIATTR_SW_WAR
	.align		4
.L_80:
        /*0054*/ 	.byte	0x04, 0x36
        /*0056*/ 	.short	(.L_82 - .L_81)
.L_81:
        /*0058*/ 	.word	0x00000008
.L_82:


//--------------------- .nv.info._Z9evaluate0PfS_ --------------------------
	.section	.nv.info._Z9evaluate0PfS_,"",@"SHT_CUDA_INFO"
	.sectionflags	@""
	.align	4


	//----- nvinfo : EIATTR_CUDA_API_VERSION
	.align		4
        /*0000*/ 	.byte	0x04, 0x37
        /*0002*/ 	.short	(.L_84 - .L_83)
.L_83:
        /*0004*/ 	.word	0x00000082


	//----- nvinfo : EIATTR_KPARAM_INFO
	.align		4
.L_84:
        /*0008*/ 	.byte	0x04, 0x17
        /*000a*/ 	.short	(.L_86 - .L_85)
.L_85:
        /*000c*/ 	.word	0x00000000
        /*0010*/ 	.short	0x0001
        /*0012*/ 	.short	0x0008
        /*0014*/ 	.byte	0x00, 0xf5, 0x21, 0x00


	//----- nvinfo : EIATTR_KPARAM_INFO
	.align		4
.L_86:
        /*0018*/ 	.byte	0x04, 0x17
        /*001a*/ 	.short	(.L_88 - .L_87)
.L_87:
        /*001c*/ 	.word	0x00000000
        /*0020*/ 	.short	0x0000
        /*0022*/ 	.short	0x0000
        /*0024*/ 	.byte	0x00, 0xf5, 0x21, 0x00


	//----- nvinfo : EIATTR_SPARSE_MMA_MASK
	.align		4
.L_88:
        /*0028*/ 	.byte	0x03, 0x50
        /*002a*/ 	.short	0x0000


	//----- nvinfo : EIATTR_MAXREG_COUNT
	.align		4
        /*002c*/ 	.byte	0x03, 0x1b
        /*002e*/ 	.short	0x00ff


	//----- nvinfo : EIATTR_MERCURY_ISA_VERSION
	.align		4
        /*0030*/ 	.byte	0x03, 0x5f
        /*0032*/ 	.short	0x0101


	//----- nvinfo : EIATTR_VRC_CTA_INIT_COUNT
	.align		4
        /*0034*/ 	.byte	0x02, 0x4a
	.zero		1
	.zero		1


	//----- nvinfo : EIATTR_EXIT_INSTR_OFFSETS
	.align		4
        /*0038*/ 	.byte	0x04, 0x1c
        /*003a*/ 	.short	(.L_90 - .L_89)


	//   ....[0]....
.L_89:
        /*003c*/ 	.word	0x00000060


	//   ....[1]....
        /*0040*/ 	.word	0x00000900


	//----- nvinfo : EIATTR_CRS_STACK_SIZE
	.align		4
.L_90:
        /*0044*/ 	.byte	0x04, 0x1e
        /*0046*/ 	.short	(.L_92 - .L_91)
.L_91:
        /*0048*/ 	.word	0x00000000


	//----- nvinfo : EIATTR_CBANK_PARAM_SIZE
	.align		4
.L_92:
        /*004c*/ 	.byte	0x03, 0x19
        /*004e*/ 	.short	0x0010


	//----- nvinfo : EIATTR_PARAM_CBANK
	.align		4
        /*0050*/ 	.byte	0x04, 0x0a
        /*0052*/ 	.short	(.L_94 - .L_93)
	.align		4
.L_93:
        /*0054*/ 	.word	index@(.nv.constant0._Z9evaluate0PfS_)
        /*0058*/ 	.short	0x0380
        /*005a*/ 	.short	0x0010


	//----- nvinfo : EIATTR_SW_WAR
	.align		4
.L_94:
        /*005c*/ 	.byte	0x04, 0x36
        /*005e*/ 	.short	(.L_96 - .L_95)
.L_95:
        /*0060*/ 	.word	0x00000008
.L_96:


//--------------------- .nv.callgraph             --------------------------
	.section	.nv.callgraph,"",@"SHT_CUDA_CALLGRAPH"
	.align	4
	.sectionentsize	8
	.align		4
        /*0000*/ 	.word	0x00000000
	.align		4
        /*0004*/ 	.word	0xffffffff
	.align		4
        /*0008*/ 	.word	0x00000000
	.align		4
        /*000c*/ 	.word	0xfffffffe
	.align		4
        /*0010*/ 	.word	0x00000000
	.align		4
        /*0014*/ 	.word	0xfffffffd
	.align		4
        /*0018*/ 	.word	0x00000000
	.align		4
        /*001c*/ 	.word	0xfffffffc


//--------------------- .nv.constant4             --------------------------
	.section	.nv.constant4,"a",@progbits
	.align	8
	.align		8
.nv.constant4:
        /*0000*/ 	.dword	__cudart_i2opi_f


//--------------------- .text._Z9evaluate4PfS_    --------------------------
	.section	.text._Z9evaluate4PfS_,"ax",@progbits
	.align	128
        .global         _Z9evaluate4PfS_
        .type           _Z9evaluate4PfS_,@function
        .size           _Z9evaluate4PfS_,(.L_x_38 - _Z9evaluate4PfS_)
        .other          _Z9evaluate4PfS_,@"STO_CUDA_ENTRY STV_DEFAULT"
_Z9evaluate4PfS_:
.text._Z9evaluate4PfS_:
[----:B------:R-:W-:Y:S01]  /*0000*/  LDC R1, c[0x0][0x37c] ;  /* 0x0000df00ff017b82 */ /* 0x000fe20000000800 */
[----:B------:R-:W0:Y:S07]  /*0010*/  S2R R0, SR_TID.X ;  /* 0x0000000000007919 */ /* 0x000e2e0000002100 */
[----:B------:R-:W0:Y:S08]  /*0020*/  S2UR UR4, SR_CTAID.X ;  /* 0x00000000000479c3 */ /* 0x000e300000002500 */
[----:B------:R-:W0:Y:S02]  /*0030*/  LDC R7, c[0x0][0x360] ;  /* 0x0000d800ff077b82 */ /* 0x000e240000000800 */
[----:B0-----:R-:W-:-:S05]  /*0040*/  IMAD R7, R7, UR4, R0 ;  /* 0x0000000407077c24 */ /* 0x001fca000f8e0200 */
[----:B------:R-:W-:-:S13]  /*0050*/  ISETP.GT.AND P0, PT, R7, 0x9, PT ;  /* 0x000000090700780c */ /* 0x000fda0003f04270 */
[----:B------:R-:W-:Y:S05]  /*0060*/  @P0 EXIT ;  /* 0x000000000000094d */ /* 0x000fea0003800000 */
[----:B------:R-:W0:Y:S01]  /*0070*/  LDC.64 R2, c[0x0][0x380] ;  /* 0x0000e000ff027b82 */ /* 0x000e220000000a00 */
[----:B------:R-:W1:Y:S01]  /*0080*/  LDCU.64 UR4, c[0x0][0x358] ;  /* 0x00006b00ff0477ac */ /* 0x000e620008000a00 */
[----:B------:R-:W-:-:S05]  /*0090*/  SHF.L.U32 R5, R7, 0x1, RZ ;  /* 0x0000000107057819 */ /* 0x000fca00000006ff */
[----:B0-----:R-:W-:Y:S02]  /*00a0*/  IMAD.WIDE R2, R5, 0x4, R2 ;  /* 0x0000000405027825 */ /* 0x001fe400078e0202 */
[----:B------:R-:W0:Y:S04]  /*00b0*/  LDC.64 R4, c[0x0][0x388] ;  /* 0x0000e200ff047b82 */ /* 0x000e280000000a00 */
[----:B-1----:R-:W2:Y:S01]  /*00c0*/  LDG.E R3, desc[UR4][R2.64] ;  /* 0x0000000402037981 */ /* 0x002ea2000c1e1900 */
[----:B0-----:R-:W-:-:S05]  /*00d0*/  IMAD.WIDE R4, R7, 0x4, R4 ;  /* 0x0000000407047825 */ /* 0x001fca00078e0204 */
[----:B--2---:R-:W-:Y:S01]  /*00e0*/  STG.E desc[UR4][R4.64+0xa0], R3 ;  /* 0x0000a00304007986 */ /* 0x004fe2000c101904 */
[----:B------:R-:W-:Y:S05]  /*00f0*/  EXIT ;  /* 0x000000000000794d */ /* 0x000fea0003800000 */
.L_x_0:
[----:B------:R-:W-:-:S00]  /*0100*/  BRA `(.L_x_0) ;  /* 0xfffffffc00fc7947 */ /* 0x000fc0000383ffff */
[----:B------:R-:W-:-:S00]  /*0110*/  NOP ;  /* 0x0000000000007918 */ /* 0x000fc00000000000 */
        /* <DEDUP_REMOVED lines=14> */
.L_x_38:


//--------------------- .text._Z9evaluate3PfS_    --------------------------
	.section	.text._Z9evaluate3PfS_,"ax",@progbits
	.align	128
        .global         _Z9evaluate3PfS_
        .type           _Z9evaluate3PfS_,@function
        .size           _Z9evaluate3PfS_,(.L_x_39 - _Z9evaluate3PfS_)
        .other          _Z9evaluate3PfS_,@"STO_CUDA_ENTRY STV_DEFAULT"
_Z9evaluate3PfS_:
.text._Z9evaluate3PfS_:
        /* <DEDUP_REMOVED lines=9> */
[----:B------:R-:W-:-:S04]  /*0090*/  IMAD.SHL.U32 R3, R2, 0x2, RZ ;  /* 0x0000000202037824 */ /* 0x000fc800078e00ff */
[----:B0-----:R-:W-:-:S05]  /*00a0*/  IMAD.WIDE R4, R3, 0x4, R4 ;  /* 0x0000000403047825 */ /* 0x001fca00078e0204 */
[----:B-1----:R-:W2:Y:S04]  /*00b0*/  LDG.E R3, desc[UR6][R4.64+0x4] ;  /* 0x0000040604037981 */ /* 0x002ea8000c1e1900 */
[----:B------:R0:W5:Y:S01]  /*00c0*/  LDG.E R0, desc[UR6][R4.64] ;  /* 0x0000000604007981 */ /* 0x000162000c1e1900 */
[----:B------:R-:W-:Y:S01]  /*00d0*/  BSSY.RECONVERGENT B0, `(.L_x_1) ;  /* 0x000007e000007945 */ /* 0x000fe20003800200 */
[----:B--2---:R-:W-:-:S13]  /*00e0*/  FSETP.GEU.AND P0, PT, R3, 5, PT ;  /* 0x40a000000300780b */ /* 0x004fda0003f0e000 */
[----:B0-----:R-:W-:Y:S05]  /*00f0*/  @P0 BRA `(.L_x_2) ;  /* 0x0000000400ec0947 */ /* 0x001fea0003800000 */
[C---:B-----5:R-:W-:Y:S01]  /*0100*/  FMUL R3, R0.reuse, 0.63661974668502807617 ;  /* 0x3f22f98300037820 */ /* 0x060fe20000400000 */
[----:B------:R-:W-:Y:S01]  /*0110*/  FSETP.GE.AND P0, PT, |R0|, 105615, PT ;  /* 0x47ce47800000780b */ /* 0x000fe20003f06200 */
[----:B------:R-:W-:Y:S02]  /*0120*/  BSSY.RECONVERGENT B1, `(.L_x_3) ;  /* 0x0000067000017945 */ /* 0x000fe40003800200 */
[----:B------:R-:W0:Y:S02]  /*0130*/  F2I.NTZ R8, R3 ;  /* 0x0000000300087305 */ /* 0x000e240000203100 */
[----:B0-----:R-:W-:-:S05]  /*0140*/  I2FP.F32.S32 R5, R8 ;  /* 0x0000000800057245 */ /* 0x001fca0000201400 */
[----:B------:R-:W-:-:S04]  /*0150*/  FFMA R4, R5, -1.5707962512969970703, R0 ;  /* 0xbfc90fda05047823 */ /* 0x000fc80000000000 */
[----:B------:R-:W-:-:S04]  /*0160*/  FFMA R4, R5, -7.5497894158615963534e-08, R4 ;  /* 0xb3a2216805047823 */ /* 0x000fc80000000004 */
[----:B------:R-:W-:Y:S01]  /*0170*/  FFMA R6, R5, -5.3903029534742383927e-15, R4 ;  /* 0xa7c234c505067823 */ /* 0x000fe20000000004 */
[----:B------:R-:W-:Y:S06]  /*0180*/  @!P0 BRA `(.L_x_4) ;  /* 0x0000000400808947 */ /* 0x000fec0003800000 */
[----:B------:R-:W-:-:S13]  /*0190*/  FSETP.NEU.AND P0, PT, |R0|, +INF , PT ;  /* 0x7f8000000000780b */ /* 0x000fda0003f0d200 */
[----:B------:R-:W-:Y:S01]  /*01a0*/  @!P0 FMUL R6, RZ, R0 ;  /* 0x00000000ff068220 */ /* 0x000fe20000400000 */
[----:B------:R-:W-:Y:S01]  /*01b0*/  @!P0 IMAD.MOV.U32 R8, RZ, RZ, RZ ;  /* 0x000000ffff088224 */ /* 0x000fe200078e00ff */
[----:B------:R-:W-:Y:S06]  /*01c0*/  @!P0 BRA `(.L_x_4) ;  /* 0x0000000400708947 */ /* 0x000fec0003800000 */
[----:B------:R-:W-:Y:S01]  /*01d0*/  IMAD.SHL.U32 R3, R0, 0x100, RZ ;  /* 0x0000010000037824 */ /* 0x000fe200078e00ff */
[----:B------:R-:W0:Y:S01]  /*01e0*/  LDCU.64 UR8, c[0x4][URZ] ;  /* 0x01000000ff0877ac */ /* 0x000e220008000a00 */
[----:B------:R-:W-:Y:S02]  /*01f0*/  IMAD.MOV.U32 R15, RZ, RZ, RZ ;  /* 0x000000ffff0f7224 */ /* 0x000fe400078e00ff */
[----:B------:R-:W-:Y:S01]  /*0200*/  IMAD.MOV.U32 R8, RZ, RZ, RZ ;  /* 0x000000ffff087224 */ /* 0x000fe200078e00ff */
[----:B------:R-:W-:Y:S01]  /*0210*/  LOP3.LUT R17, R3, 0x80000000, RZ, 0xfc, !PT ;  /* 0x8000000003117812 */ /* 0x000fe200078efcff */
[----:B------:R-:W-:Y:S01]  /*0220*/  UMOV UR5, URZ ;  /* 0x000000ff00057c82 */ /* 0x000fe20008000000 */
[----:B------:R-:W-:-:S05]  /*0230*/  UMOV UR4, URZ ;  /* 0x000000ff00047c82 */ /* 0x000fca0008000000 */
.L_x_5:
[----:B0-----:R-:W-:Y:S02]  /*0240*/  IMAD.U32 R6, RZ, RZ, UR8 ;  /* 0x00000008ff067e24 */ /* 0x001fe4000f8e00ff */
[----:B------:R-:W-:-:S05]  /*0250*/  IMAD.U32 R7, RZ, RZ, UR9 ;  /* 0x00000009ff077e24 */ /* 0x000fca000f8e00ff */
[----:B------:R-:W2:Y:S01]  /*0260*/  LDG.E.CONSTANT R4, desc[UR6][R6.64] ;  /* 0x0000000606047981 */ /* 0x000ea2000c1e9900 */
[----:B------:R-:W-:Y:S01]  /*0270*/  UIADD3 UR4, UPT, UPT, UR4, 0x1, URZ ;  /* 0x0000000104047890 */ /* 0x000fe2000fffe0ff */
[C---:B------:R-:W-:Y:S01]  /*0280*/  ISETP.EQ.AND P0, PT, R8.reuse, RZ, PT ;  /* 0x000000ff0800720c */ /* 0x040fe20003f02270 */
[----:B------:R-:W-:Y:S01]  /*0290*/  UIADD3 UR8, UP1, UPT, UR8, 0x4, URZ ;  /* 0x0000000408087890 */ /* 0x000fe2000ff3e0ff */
[C---:B------:R-:W-:Y:S01]  /*02a0*/  ISETP.EQ.AND P1, PT, R8.reuse, 0x4, PT ;  /* 0x000000040800780c */ /* 0x040fe20003f22270 */
[----:B------:R-:W-:Y:S01]  /*02b0*/  UISETP.NE.AND UP0, UPT, UR4, 0x6, UPT ;  /* 0x000000060400788c */ /* 0x000fe2000bf05270 */
[C---:B------:R-:W-:Y:S01]  /*02c0*/  ISETP.EQ.AND P2, PT, R8.reuse, 0x8, PT ;  /* 0x000000080800780c */ /* 0x040fe20003f42270 */
[----:B------:R-:W-:Y:S01]  /*02d0*/  UIADD3.X UR9, UPT, UPT, URZ, UR9, URZ, UP1, !UPT ;  /* 0x00000009ff097290 */ /* 0x000fe20008ffe4ff */
[C---:B------:R-:W-:Y:S02]  /*02e0*/  ISETP.EQ.AND P3, PT, R8.reuse, 0xc, PT ;  /* 0x0000000c0800780c */ /* 0x040fe40003f62270 */
[----:B------:R-:W-:-:S02]  /*02f0*/  ISETP.EQ.AND P4, PT, R8, 0x10, PT ;  /* 0x000000100800780c */ /* 0x000fc40003f82270 */
[C---:B------:R-:W-:Y:S01]  /*0300*/  ISETP.EQ.AND P5, PT, R8.reuse, 0x14, PT ;  /* 0x000000140800780c */ /* 0x040fe20003fa2270 */
[----:B------:R-:W-:Y:S02]  /*0310*/  VIADD R8, R8, 0x4 ;  /* 0x0000000408087836 */ /* 0x000fe40000000000 */
[----:B--2---:R-:W-:-:S03]  /*0320*/  IMAD.WIDE.U32 R4, R4, R17, RZ ;  /* 0x0000001104047225 */ /* 0x004fc600078e00ff */
[----:B------:R-:W-:-:S04]  /*0330*/  IADD3 R4, P6, PT, R4, R15, RZ ;  /* 0x0000000f04047210 */ /* 0x000fc80007fde0ff */
[----:B------:R-:W-:Y:S01]  /*0340*/  IADD3.X R15, PT, PT, R5, UR5, RZ, P6, !PT ;  /* 0x00000005050f7c10 */ /* 0x000fe2000b7fe4ff */
[--C-:B------:R-:W-:Y:S01]  /*0350*/  @P1 IMAD.MOV.U32 R9, RZ, RZ, R4.reuse ;  /* 0x000000ffff091224 */ /* 0x100fe200078e0004 */
[----:B------:R-:W-:Y:S01]  /*0360*/  @P0 MOV R3, R4 ;  /* 0x0000000400030202 */ /* 0x000fe20000000f00 */
[--C-:B------:R-:W-:Y:S02]  /*0370*/  @P2 IMAD.MOV.U32 R10, RZ, RZ, R4.reuse ;  /* 0x000000ffff0a2224 */ /* 0x100fe400078e0004 */
[--C-:B------:R-:W-:Y:S02]  /*0380*/  @P3 IMAD.MOV.U32 R11, RZ, RZ, R4.reuse ;  /* 0x000000ffff0b3224 */ /* 0x100fe400078e0004 */
[--C-:B------:R-:W-:Y:S02]  /*0390*/  @P4 IMAD.MOV.U32 R12, RZ, RZ, R4.reuse ;  /* 0x000000ffff0c4224 */ /* 0x100fe400078e0004 */
[----:B------:R-:W-:Y:S01]  /*03a0*/  @P5 IMAD.MOV.U32 R13, RZ, RZ, R4 ;  /* 0x000000ffff0d5224 */ /* 0x000fe200078e0004 */
[----:B------:R-:W-:Y:S06]  /*03b0*/  BRA.U UP0, `(.L_x_5) ;  /* 0xfffffffd00a07547 */ /* 0x000fec000b83ffff */
[----:B------:R-:W-:Y:S01]  /*03c0*/  SHF.R.U32.HI R4, RZ, 0x17, R0 ;  /* 0x00000017ff047819 */ /* 0x000fe20000011600 */
[----:B------:R-:W-:Y:S03]  /*03d0*/  BSSY.RECONVERGENT B2, `(.L_x_6) ;  /* 0x0000029000027945 */ /* 0x000fe60003800200 */
[C---:B------:R-:W-:Y:S02]  /*03e0*/  LOP3.LUT R5, R4.reuse, 0xe0, RZ, 0xc0, !PT ;  /* 0x000000e004057812 */ /* 0x040fe400078ec0ff */
[----:B------:R-:W-:Y:S02]  /*03f0*/  LOP3.LUT P6, RZ, R4, 0x1f, RZ, 0xc0, !PT ;  /* 0x0000001f04ff7812 */ /* 0x000fe400078cc0ff */
[----:B------:R-:W-:-:S04]  /*0400*/  IADD3 R5, PT, PT, R5, -0x80, RZ ;  /* 0xffffff8005057810 */ /* 0x000fc80007ffe0ff */
[----:B------:R-:W-:-:S05]  /*0410*/  SHF.R.U32.HI R5, RZ, 0x5, R5 ;  /* 0x00000005ff057819 */ /* 0x000fca0000011605 */
[----:B------:R-:W-:-:S05]  /*0420*/  IMAD.U32 R7, R5, -0x4, RZ ;  /* 0xfffffffc05077824 */ /* 0x000fca00078e00ff */
[C---:B------:R-:W-:Y:S02]  /*0430*/  ISETP.EQ.AND P3, PT, R7.reuse, -0x18, PT ;  /* 0xffffffe80700780c */ /* 0x040fe40003f62270 */
[C---:B------:R-:W-:Y:S02]  /*0440*/  ISETP.EQ.AND P4, PT, R7.reuse, -0x14, PT ;  /* 0xffffffec0700780c */ /* 0x040fe40003f82270 */
[C---:B------:R-:W-:Y:S02]  /*0450*/  ISETP.EQ.AND P2, PT, R7.reuse, -0x10, PT ;  /* 0xfffffff00700780c */ /* 0x040fe40003f42270 */
[C---:B------:R-:W-:Y:S02]  /*0460*/  ISETP.EQ.AND P1, PT, R7.reuse, -0xc, PT ;  /* 0xfffffff40700780c */ /* 0x040fe40003f22270 */
[C---:B------:R-:W-:Y:S02]  /*0470*/  ISETP.EQ.AND P0, PT, R7.reuse, -0x8, PT ;  /* 0xfffffff80700780c */ /* 0x040fe40003f02270 */
[----:B------:R-:W-:-:S03]  /*0480*/  ISETP.EQ.AND P5, PT, R7, RZ, PT ;  /* 0x000000ff0700720c */ /* 0x000fc60003fa2270 */
[--C-:B------:R-:W-:Y:S01]  /*0490*/  @P3 IMAD.MOV.U32 R5, RZ, RZ, R3.reuse ;  /* 0x000000ffff053224 */ /* 0x100fe200078e0003 */
[C---:B------:R-:W-:Y:S01]  /*04a0*/  ISETP.EQ.AND P3, PT, R7.reuse, -0x4, PT ;  /* 0xfffffffc0700780c */ /* 0x040fe20003f62270 */
[----:B------:R-:W-:Y:S02]  /*04b0*/  @P4 IMAD.MOV.U32 R6, RZ, RZ, R3 ;  /* 0x000000ffff064224 */ /* 0x000fe400078e0003 */
[----:B------:R-:W-:Y:S01]  /*04c0*/  @P4 IMAD.MOV.U32 R5, RZ, RZ, R9 ;  /* 0x000000ffff054224 */ /* 0x000fe200078e0009 */
[----:B------:R-:W-:Y:S01]  /*04d0*/  ISETP.EQ.AND P4, PT, R7, 0x4, PT ;  /* 0x000000040700780c */ /* 0x000fe20003f82270 */
[----:B------:R-:W-:Y:S02]  /*04e0*/  @P2 IMAD.MOV.U32 R5, RZ, RZ, R10 ;  /* 0x000000ffff052224 */ /* 0x000fe400078e000a */
[----:B------:R-:W-:Y:S02]  /*04f0*/  @P1 IMAD.MOV.U32 R5, RZ, RZ, R11 ;  /* 0x000000ffff051224 */ /* 0x000fe400078e000b */
[----:B------:R-:W-:-:S02]  /*0500*/  @P0 IMAD.MOV.U32 R5, RZ, RZ, R12 ;  /* 0x000000ffff050224 */ /* 0x000fc400078e000c */
[----:B------:R-:W-:Y:S01]  /*0510*/  @P2 IMAD.MOV.U32 R6, RZ, RZ, R9 ;  /* 0x000000ffff062224 */ /* 0x000fe200078e0009 */
[----:B------:R-:W-:Y:S01]  /*0520*/  @P1 MOV R6, R10 ;  /* 0x0000000a00061202 */ /* 0x000fe20000000f00 */
[----:B------:R-:W-:Y:S01]  /*0530*/  @P3 IMAD.MOV.U32 R5, RZ, RZ, R13 ;  /* 0x000000ffff053224 */ /* 0x000fe200078e000d */
[----:B------:R-:W-:Y:S01]  /*0540*/  @P5 MOV R5, R15 ;  /* 0x0000000f00055202 */ /* 0x000fe20000000f00 */
[----:B------:R-:W-:Y:S02]  /*0550*/  @P0 IMAD.MOV.U32 R6, RZ, RZ, R11 ;  /* 0x000000ffff060224 */ /* 0x000fe400078e000b */
[----:B------:R-:W-:Y:S02]  /*0560*/  @P3 IMAD.MOV.U32 R6, RZ, RZ, R12 ;  /* 0x000000ffff063224 */ /* 0x000fe400078e000c */
[----:B------:R-:W-:Y:S02]  /*0570*/  @P5 IMAD.MOV.U32 R6, RZ, RZ, R13 ;  /* 0x000000ffff065224 */ /* 0x000fe400078e000d */
[----:B------:R-:W-:-:S02]  /*0580*/  @P4 IMAD.MOV.U32 R6, RZ, RZ, R15 ;  /* 0x000000ffff064224 */ /* 0x000fc400078e000f */
[----:B------:R-:W-:Y:S01]  /*0590*/  IMAD.MOV.U32 R8, RZ, RZ, R5 ;  /* 0x000000ffff087224 */ /* 0x000fe200078e0005 */
[----:B------:R-:W-:Y:S06]  /*05a0*/  @!P6 BRA `(.L_x_7) ;  /* 0x00000000002ce947 */ /* 0x000fec0003800000 */
[----:B------:R-:W-:Y:S02]  /*05b0*/  @P2 IMAD.MOV.U32 R5, RZ, RZ, R3 ;  /* 0x000000ffff052224 */ /* 0x000fe400078e0003 */
[----:B------:R-:W-:Y:S02]  /*05c0*/  @P1 IMAD.MOV.U32 R5, RZ, RZ, R9 ;  /* 0x000000ffff051224 */ /* 0x000fe400078e0009 */
[----:B------:R-:W-:Y:S01]  /*05d0*/  @P0 IMAD.MOV.U32 R5, RZ, RZ, R10 ;  /* 0x000000ffff050224 */ /* 0x000fe200078e000a */
[----:B------:R-:W-:Y:S01]  /*05e0*/  ISETP.EQ.AND P0, PT, R7, 0x8, PT ;  /* 0x000000080700780c */ /* 0x000fe20003f02270 */
[----:B------:R-:W-:Y:S01]  /*05f0*/  @P3 IMAD.MOV.U32 R5, RZ, RZ, R11 ;  /* 0x000000ffff053224 */ /* 0x000fe200078e000b */
[----:B------:R-:W-:Y:S01]  /*0600*/  @P5 MOV R5, R12 ;  /* 0x0000000c00055202 */ /* 0x000fe20000000f00 */
[----:B------:R-:W-:Y:S01]  /*0610*/  @P4 IMAD.MOV.U32 R5, RZ, RZ, R13 ;  /* 0x000000ffff054224 */ /* 0x000fe200078e000d */
[----:B------:R-:W-:-:S04]  /*0620*/  LOP3.LUT R7, R4, 0x1f, RZ, 0xc0, !PT ;  /* 0x0000001f04077812 */ /* 0x000fc800078ec0ff */
[----:B------:R-:W-:-:S05]  /*0630*/  SHF.L.W.U32.HI R8, R6, R7, R8 ;  /* 0x0000000706087219 */ /* 0x000fca0000010e08 */
[----:B------:R-:W-:-:S05]  /*0640*/  @P0 IMAD.MOV.U32 R5, RZ, RZ, R15 ;  /* 0x000000ffff050224 */ /* 0x000fca00078e000f */
[----:B------:R-:W-:-:S07]  /*0650*/  SHF.L.W.U32.HI R6, R5, R7, R6 ;  /* 0x0000000705067219 */ /* 0x000fce0000010e06 */
.L_x_7:
[----:B------:R-:W-:Y:S05]  /*0660*/  BSYNC.RECONVERGENT B2 ;  /* 0x0000000000027941 */ /* 0x000fea0003800200 */
.L_x_6:
[C---:B------:R-:W-:Y:S01]  /*0670*/  SHF.L.W.U32.HI R15, R6.reuse, 0x2, R8 ;  /* 0x00000002060f7819 */ /* 0x040fe20000010e08 */
[----:B------:R-:W-:Y:S01]  /*0680*/  IMAD.SHL.U32 R6, R6, 0x4, RZ ;  /* 0x0000000406067824 */ /* 0x000fe200078e00ff */
[----:B------:R-:W-:Y:S01]  /*0690*/  UMOV UR4, 0x54442d19 ;  /* 0x54442d1900047882 */ /* 0x000fe20000000000 */
[----:B------:R-:W-:Y:S01]  /*06a0*/  UMOV UR5, 0x3bf921fb ;  /* 0x3bf921fb00057882 */ /* 0x000fe20000000000 */
[----:B------:R-:W-:Y:S02]  /*06b0*/  SHF.R.S32.HI R4, RZ, 0x1f, R15 ;  /* 0x0000001fff047819 */ /* 0x000fe4000001140f */
[----:B------:R-:W-:Y:S02]  /*06c0*/  ISETP.GE.AND P0, PT, R0, RZ, PT ;  /* 0x000000ff0000720c */ /* 0x000fe40003f06270 */
[C---:B------:R-:W-:Y:S02]  /*06d0*/  LOP3.LUT R6, R4.reuse, R6, RZ, 0x3c, !PT ;  /* 0x0000000604067212 */ /* 0x040fe400078e3cff */
[----:B------:R-:W-:-:S02]  /*06e0*/  LOP3.LUT R7, R4, R15, RZ, 0x3c, !PT ;  /* 0x0000000f04077212 */ /* 0x000fc400078e3cff */
[----:B------:R-:W-:Y:S02]  /*06f0*/  SHF.R.U32.HI R8, RZ, 0x1e, R8 ;  /* 0x0000001eff087819 */ /* 0x000fe40000011608 */
[----:B------:R-:W0:Y:S01]  /*0700*/  I2F.F64.S64 R4, R6 ;  /* 0x0000000600047312 */ /* 0x000e220000301c00 */
[C---:B------:R-:W-:Y:S02]  /*0710*/  LOP3.LUT R0, R15.reuse, R0, RZ, 0x3c, !PT ;  /* 0x000000000f007212 */ /* 0x040fe400078e3cff */
[----:B------:R-:W-:Y:S02]  /*0720*/  LEA.HI R8, R15, R8, RZ, 0x1 ;  /* 0x000000080f087211 */ /* 0x000fe400078f08ff */
[----:B------:R-:W-:-:S03]  /*0730*/  ISETP.GE.AND P1, PT, R0, RZ, PT ;  /* 0x000000ff0000720c */ /* 0x000fc60003f26270 */
[----:B------:R-:W-:-:S04]  /*0740*/  IMAD.MOV R0, RZ, RZ, -R8 ;  /* 0x000000ffff007224 */ /* 0x000fc800078e0a08 */
[----:B------:R-:W-:Y:S01]  /*0750*/  @!P0 IMAD.MOV.U32 R8, RZ, RZ, R0 ;  /* 0x000000ffff088224 */ /* 0x000fe200078e0000 */
[----:B0-----:R-:W-:-:S10]  /*0760*/  DMUL R4, R4, UR4 ;  /* 0x0000000404047c28 */ /* 0x001fd40008000000 */
[----:B------:R-:W0:Y:S02]  /*0770*/  F2F.F32.F64 R4, R4 ;  /* 0x0000000400047310 */ /* 0x000e240000301000 */
[----:B0-----:R-:W-:-:S07]  /*0780*/  FSEL R6, -R4, R4, !P1 ;  /* 0x0000000404067208 */ /* 0x001fce0004800100 */
.L_x_4:
[----:B------:R-:W-:Y:S05]  /*0790*/  BSYNC.RECONVERGENT B1 ;  /* 0x0000000000017941 */ /* 0x000fea0003800200 */
.L_x_3:
[----:B------:R-:W-:Y:S02]  /*07a0*/  IMAD.MOV.U32 R0, RZ, RZ, 0x37cbac00 ;  /* 0x37cbac00ff007424 */ /* 0x000fe400078e00ff */
[----:B------:R-:W-:Y:S01]  /*07b0*/  FMUL R5, R6, R6 ;  /* 0x0000000606057220 */ /* 0x000fe20000400000 */
[----:B------:R-:W-:Y:S01]  /*07c0*/  LOP3.LUT R4, R8, 0x1, RZ, 0xc0, !PT ;  /* 0x0000000108047812 */ /* 0x000fe200078ec0ff */
[----:B------:R-:W-:Y:S01]  /*07d0*/  IMAD.MOV.U32 R15, RZ, RZ, 0x3effffff ;  /* 0x3effffffff0f7424 */ /* 0x000fe200078e00ff */
[----:B------:R-:W-:Y:S01]  /*07e0*/  MOV R14, 0x3d2aaabb ;  /* 0x3d2aaabb000e7802 */ /* 0x000fe20000000f00 */
[----:B------:R-:W-:Y:S01]  /*07f0*/  FFMA R0, R5, R0, -0.0013887860113754868507 ;  /* 0xbab607ed05007423 */ /* 0x000fe20000000000 */
[----:B------:R-:W-:Y:S02]  /*0800*/  ISETP.NE.U32.AND P0, PT, R4, 0x1, PT ;  /* 0x000000010400780c */ /* 0x000fe40003f05070 */
[----:B------:R-:W-:Y:S02]  /*0810*/  LOP3.LUT P1, RZ, R8, 0x2, RZ, 0xc0, !PT ;  /* 0x0000000208ff7812 */ /* 0x000fe4000782c0ff */
[----:B------:R-:W-:-:S02]  /*0820*/  FSEL R4, R0, -0.00019574658654164522886, !P0 ;  /* 0xb94d415300047808 */ /* 0x000fc40004000000 */
[----:B------:R-:W-:Y:S02]  /*0830*/  FSEL R14, R14, 0.0083327032625675201416, !P0 ;  /* 0x3c0885e40e0e7808 */ /* 0x000fe40004000000 */
[----:B------:R-:W-:Y:S02]  /*0840*/  FSEL R0, R6, 1, P0 ;  /* 0x3f80000006007808 */ /* 0x000fe40000000000 */
[----:B------:R-:W-:Y:S01]  /*0850*/  FSEL R15, -R15, -0.16666662693023681641, !P0 ;  /* 0xbe2aaaa80f0f7808 */ /* 0x000fe20004000100 */
[C---:B------:R-:W-:Y:S02]  /*0860*/  FFMA R4, R5.reuse, R4, R14 ;  /* 0x0000000405047223 */ /* 0x040fe4000000000e */
[C---:B------:R-:W-:Y:S02]  /*0870*/  FFMA R7, R5.reuse, R0, RZ ;  /* 0x0000000005077223 */ /* 0x040fe400000000ff */
[----:B------:R-:W-:-:S04]  /*0880*/  FFMA R4, R5, R4, R15 ;  /* 0x0000000405047223 */ /* 0x000fc8000000000f */
[----:B------:R-:W-:-:S04]  /*0890*/  FFMA R0, R7, R4, R0 ;  /* 0x0000000407007223 */ /* 0x000fc80000000000 */
[----:B------:R-:W-:-:S07]  /*08a0*/  @P1 FADD R0, RZ, -R0 ;  /* 0x80000000ff001221 */ /* 0x000fce0000000000 */
.L_x_2:
[----:B------:R-:W-:Y:S05]  /*08b0*/  BSYNC.RECONVERGENT B0 ;  /* 0x0000000000007941 */ /* 0x000fea0003800200 */
.L_x_1:
[----:B-----5:R-:W-:Y:S01]  /*08c0*/  FSETP.GEU.AND P0, PT, R0, 6, PT ;  /* 0x40c000000000780b */ /* 0x020fe20003f0e000 */
[----:B------:R-:W-:-:S12]  /*08d0*/  BSSY.RECONVERGENT B0, `(.L_x_8) ;  /* 0x000007c000007945 */ /* 0x000fd80003800200 */
[----:B------:R-:W-:Y:S05]  /*08e0*/  @P0 BRA `(.L_x_9) ;  /* 0x0000000400e80947 */ /* 0x000fea0003800000 */
[C---:B------:R-:W-:Y:S01]  /*08f0*/  FMUL R8, R0.reuse, 0.63661974668502807617 ;  /* 0x3f22f98300087820 */ /* 0x040fe20000400000 */
[----:B------:R-:W-:Y:S01]  /*0900*/  FSETP.GE.AND P0, PT, |R0|, 105615, PT ;  /* 0x47ce47800000780b */ /* 0x000fe20003f06200 */
[----:B------:R-:W-:Y:S04]  /*0910*/  BSSY.RECONVERGENT B1, `(.L_x_10) ;  /* 0x0000066000017945 */ /* 0x000fe80003800200 */
        /* <DEDUP_REMOVED lines=17> */
.L_x_12:
[----:B0-----:R-:W-:Y:S01]  /*0a30*/  IMAD.U32 R6, RZ, RZ, UR8 ;  /* 0x00000008ff067e24 */ /* 0x001fe2000f8e00ff */
[----:B------:R-:W-:-:S05]  /*0a40*/  MOV R7, UR9 ;  /* 0x0000000900077c02 */ /* 0x000fca0008000f00 */
        /* <DEDUP_REMOVED lines=10> */
[C---:B------:R-:W-:Y:S02]  /*0af0*/  ISETP.EQ.AND P5, PT, R8.reuse, 0x14, PT ;  /* 0x000000140800780c */ /* 0x040fe40003fa2270 */
[----:B------:R-:W-:Y:S01]  /*0b00*/  IADD3 R8, PT, PT, R8, 0x4, RZ ;  /* 0x0000000408087810 */ /* 0x000fe20007ffe0ff */
[----:B--2---:R-:W-:-:S03]  /*0b10*/  IMAD.WIDE.U32 R4, R4, R17, RZ ;  /* 0x0000001104047225 */ /* 0x004fc600078e00ff */
[----:B------:R-:W-:-:S04]  /*0b20*/  IADD3 R4, P6, PT, R4, R15, RZ ;  /* 0x0000000f04047210 */ /* 0x000fc80007fde0ff */
[----:B------:R-:W-:Y:S01]  /*0b30*/  IADD3.X R15, PT, PT, R5, UR5, RZ, P6, !PT ;  /* 0x00000005050f7c10 */ /* 0x000fe2000b7fe4ff */
[--C-:B------:R-:W-:Y:S02]  /*0b40*/  @P0 IMAD.MOV.U32 R3, RZ, RZ, R4.reuse ;  /* 0x000000ffff030224 */ /* 0x100fe400078e0004 */
[--C-:B------:R-:W-:Y:S02]  /*0b50*/  @P1 IMAD.MOV.U32 R9, RZ, RZ, R4.reuse ;  /* 0x000000ffff091224 */ /* 0x100fe400078e0004 */
        /* <DEDUP_REMOVED lines=8> */
[----:B------:R-:W-:-:S03]  /*0be0*/  LOP3.LUT P6, RZ, R6, 0x1f, RZ, 0xc0, !PT ;  /* 0x0000001f06ff7812 */ /* 0x000fc600078cc0ff */
[----:B------:R-:W-:-:S05]  /*0bf0*/  VIADD R4, R4, 0xffffff80 ;  /* 0xffffff8004047836 */ /* 0x000fca0000000000 */
[----:B------:R-:W-:-:S05]  /*0c00*/  SHF.R.U32.HI R4, RZ, 0x5, R4 ;  /* 0x00000005ff047819 */ /* 0x000fca0000011604 */
[----:B------:R-:W-:-:S05]  /*0c10*/  IMAD.U32 R7, R4, -0x4, RZ ;  /* 0xfffffffc04077824 */ /* 0x000fca00078e00ff */
[C---:B------:R-:W-:Y:S02]  /*0c20*/  ISETP.EQ.AND P3, PT, R7.reuse, -0x18, PT ;  /* 0xffffffe80700780c */ /* 0x040fe40003f62270 */
[C---:B------:R-:W-:Y:S02]  /*0c30*/  ISETP.EQ.AND P4, PT, R7.reuse, -0x14, PT ;  /* 0xffffffec0700780c */ /* 0x040fe40003f82270 */
[C---:B------:R-:W-:Y:S02]  /*0c40*/  ISETP.EQ.AND P2, PT, R7.reuse, -0x10, PT ;  /* 0xfffffff00700780c */ /* 0x040fe40003f42270 */
[C---:B------:R-:W-:Y:S02]  /*0c50*/  ISETP.EQ.AND P1, PT, R7.reuse, -0xc, PT ;  /* 0xfffffff40700780c */ /* 0x040fe40003f22270 */
[C---:B------:R-:W-:Y:S02]  /*0c60*/  ISETP.EQ.AND P0, PT, R7.reuse, -0x8, PT ;  /* 0xfffffff80700780c */ /* 0x040fe40003f02270 */
[----:B------:R-:W-:-:S03]  /*0c70*/  ISETP.EQ.AND P5, PT, R7, 0x4, PT ;  /* 0x000000040700780c */ /* 0x000fc60003fa2270 */
[--C-:B------:R-:W-:Y:S01]  /*0c80*/  @P3 IMAD.MOV.U32 R4, RZ, RZ, R3.reuse ;  /* 0x000000ffff043224 */ /* 0x100fe200078e0003 */
[C---:B------:R-:W-:Y:S01]  /*0c90*/  ISETP.EQ.AND P3, PT, R7.reuse, -0x4, PT ;  /* 0xfffffffc0700780c */ /* 0x040fe20003f62270 */
[----:B------:R-:W-:Y:S02]  /*0ca0*/  @P4 IMAD.MOV.U32 R5, RZ, RZ, R3 ;  /* 0x000000ffff054224 */ /* 0x000fe400078e0003 */
[--C-:B------:R-:W-:Y:S01]  /*0cb0*/  @P4 IMAD.MOV.U32 R4, RZ, RZ, R9.reuse ;  /* 0x000000ffff044224 */ /* 0x100fe200078e0009 */
[----:B------:R-:W-:Y:S01]  /*0cc0*/  ISETP.EQ.AND P4, PT, R7, RZ, PT ;  /* 0x000000ff0700720c */ /* 0x000fe20003f82270 */
[----:B------:R-:W-:Y:S01]  /*0cd0*/  @P2 IMAD.MOV.U32 R5, RZ, RZ, R9 ;  /* 0x000000ffff052224 */ /* 0x000fe200078e0009 */
[----:B------:R-:W-:Y:S01]  /*0ce0*/  @P2 MOV R4, R10 ;  /* 0x0000000a00042202 */ /* 0x000fe20000000f00 */
[----:B------:R-:W-:Y:S02]  /*0cf0*/  @P1 IMAD.MOV.U32 R4, RZ, RZ, R11 ;  /* 0x000000ffff041224 */ /* 0x000fe400078e000b */
[----:B------:R-:W-:-:S02]  /*0d00*/  @P0 IMAD.MOV.U32 R4, RZ, RZ, R12 ;  /* 0x000000ffff040224 */ /* 0x000fc400078e000c */
[----:B------:R-:W-:Y:S02]  /*0d10*/  @P1 IMAD.MOV.U32 R5, RZ, RZ, R10 ;  /* 0x000000ffff051224 */ /* 0x000fe400078e000a */
[----:B------:R-:W-:Y:S01]  /*0d20*/  @P3 MOV R4, R13 ;  /* 0x0000000d00043202 */ /* 0x000fe20000000f00 */
[----:B------:R-:W-:Y:S02]  /*0d30*/  @P0 IMAD.MOV.U32 R5, RZ, RZ, R11 ;  /* 0x000000ffff050224 */ /* 0x000fe400078e000b */
[----:B------:R-:W-:Y:S02]  /*0d40*/  @P3 IMAD.MOV.U32 R5, RZ, RZ, R12 ;  /* 0x000000ffff053224 */ /* 0x000fe400078e000c */
[----:B------:R-:W-:Y:S02]  /*0d50*/  @P4 IMAD.MOV.U32 R4, RZ, RZ, R15 ;  /* 0x000000ffff044224 */ /* 0x000fe400078e000f */
[----:B------:R-:W-:Y:S02]  /*0d60*/  @P4 IMAD.MOV.U32 R5, RZ, RZ, R13 ;  /* 0x000000ffff054224 */ /* 0x000fe400078e000d */
[----:B------:R-:W-:-:S02]  /*0d70*/  @P5 IMAD.MOV.U32 R5, RZ, RZ, R15 ;  /* 0x000000ffff055224 */ /* 0x000fc400078e000f */
[----:B------:R-:W-:Y:S01]  /*0d80*/  IMAD.MOV.U32 R8, RZ, RZ, R4 ;  /* 0x000000ffff087224 */ /* 0x000fe200078e0004 */
[----:B------:R-:W-:Y:S06]  /*0d90*/  @!P6 BRA `(.L_x_14) ;  /* 0x000000000028e947 */ /* 0x000fec0003800000 */
[----:B------:R-:W-:Y:S01]  /*0da0*/  @P1 IMAD.MOV.U32 R3, RZ, RZ, R9 ;  /* 0x000000ffff031224 */ /* 0x000fe200078e0009 */
[----:B------:R-:W-:Y:S01]  /*0db0*/  @P0 MOV R3, R10 ;  /* 0x0000000a00030202 */ /* 0x000fe20000000f00 */
[----:B------:R-:W-:Y:S01]  /*0dc0*/  @P3 IMAD.MOV.U32 R3, RZ, RZ, R11 ;  /* 0x000000ffff033224 */ /* 0x000fe200078e000b */
[----:B------:R-:W-:Y:S01]  /*0dd0*/  ISETP.EQ.AND P0, PT, R7, 0x8, PT ;  /* 0x000000080700780c */ /* 0x000fe20003f02270 */
[----:B------:R-:W-:Y:S01]  /*0de0*/  @P4 IMAD.MOV.U32 R3, RZ, RZ, R12 ;  /* 0x000000ffff034224 */ /* 0x000fe200078e000c */
[----:B------:R-:W-:Y:S01]  /*0df0*/  LOP3.LUT R6, R6, 0x1f, RZ, 0xc0, !PT ;  /* 0x0000001f06067812 */ /* 0x000fe200078ec0ff */
[----:B------:R-:W-:-:S03]  /*0e00*/  @P5 IMAD.MOV.U32 R3, RZ, RZ, R13 ;  /* 0x000000ffff035224 */ /* 0x000fc600078e000d */
[----:B------:R-:W-:-:S07]  /*0e10*/  SHF.L.W.U32.HI R8, R5, R6, R8 ;  /* 0x0000000605087219 */ /* 0x000fce0000010e08 */
[----:B------:R-:W-:-:S05]  /*0e20*/  @P0 IMAD.MOV.U32 R3, RZ, RZ, R15 ;  /* 0x000000ffff030224 */ /* 0x000fca00078e000f */
[----:B------:R-:W-:-:S07]  /*0e30*/  SHF.L.W.U32.HI R5, R3, R6, R5 ;  /* 0x0000000603057219 */ /* 0x000fce0000010e05 */
.L_x_14:
[----:B------:R-:W-:Y:S05]  /*0e40*/  BSYNC.RECONVERGENT B2 ;  /* 0x0000000000027941 */ /* 0x000fea0003800200 */
.L_x_13:
        /* <DEDUP_REMOVED lines=12> */
[----:B------:R-:W-:Y:S02]  /*0f10*/  ISETP.GE.AND P0, PT, R0, RZ, PT ;  /* 0x000000ff0000720c */ /* 0x000fe40003f06270 */
[----:B------:R-:W-:-:S05]  /*0f20*/  IADD3 R0, PT, PT, -R8, RZ, RZ ;  /* 0x000000ff08007210 */ /* 0x000fca0007ffe1ff */
[----:B------:R-:W-:Y:S01]  /*0f30*/  @!P1 IMAD.MOV.U32 R8, RZ, RZ, R0 ;  /* 0x000000ffff089224 */ /* 0x000fe200078e0000 */
[----:B0-----:R-:W-:-:S10]  /*0f40*/  DMUL R4, R4, UR4 ;  /* 0x0000000404047c28 */ /* 0x001fd40008000000 */
[----:B------:R-:W0:Y:S02]  /*0f50*/  F2F.F32.F64 R4, R4 ;  /* 0x0000000400047310 */ /* 0x000e240000301000 */
[----:B0-----:R-:W-:-:S07]  /*0f60*/  FSEL R6, -R4, R4, !P0 ;  /* 0x0000000404067208 */ /* 0x001fce0004000100 */
.L_x_11:
[----:B------:R-:W-:Y:S05]  /*0f70*/  BSYNC.RECONVERGENT B1 ;  /* 0x0000000000017941 */ /* 0x000fea0003800200 */
.L_x_10:
[----:B------:R-:W-:Y:S02]  /*0f80*/  IMAD.MOV.U32 R0, RZ, RZ, 0x37cbac00 ;  /* 0x37cbac00ff007424 */ /* 0x000fe400078e00ff */
[----:B------:R-:W-:Y:S01]  /*0f90*/  FMUL R3, R6, R6 ;  /* 0x0000000606037220 */ /* 0x000fe20000400000 */
[C---:B------:R-:W-:Y:S01]  /*0fa0*/  LOP3.LUT R4, R8.reuse, 0x1, RZ, 0xc0, !PT ;  /* 0x0000000108047812 */ /* 0x040fe200078ec0ff */
[----:B------:R-:W-:Y:S01]  /*0fb0*/  IMAD.MOV.U32 R10, RZ, RZ, 0x3d2aaabb ;  /* 0x3d2aaabbff0a7424 */ /* 0x000fe200078e00ff */
[----:B------:R-:W-:Y:S01]  /*0fc0*/  LOP3.LUT P1, RZ, R8, 0x2, RZ, 0xc0, !PT ;  /* 0x0000000208ff7812 */ /* 0x000fe2000782c0ff */
[----:B------:R-:W-:Y:S01]  /*0fd0*/  FFMA R0, R3, R0, -0.0013887860113754868507 ;  /* 0xbab607ed03007423 */ /* 0x000fe20000000000 */
[----:B------:R-:W-:Y:S01]  /*0fe0*/  ISETP.NE.U32.AND P0, PT, R4, 0x1, PT ;  /* 0x000000010400780c */ /* 0x000fe20003f05070 */
[----:B------:R-:W-:-:S03]  /*0ff0*/  IMAD.MOV.U32 R7, RZ, RZ, 0x3effffff ;  /* 0x3effffffff077424 */ /* 0x000fc600078e00ff */
[----:B------:R-:W-:Y:S02]  /*1000*/  FSEL R4, R0, -0.00019574658654164522886, !P0 ;  /* 0xb94d415300047808 */ /* 0x000fe40004000000 */
        /* <DEDUP_REMOVED lines=8> */
.L_x_9:
[----:B------:R-:W-:Y:S05]  /*1090*/  BSYNC.RECONVERGENT B0 ;  /* 0x0000000000007941 */ /* 0x000fea0003800200 */
.L_x_8:
[----:B------:R-:W0:Y:S02]  /*10a0*/  LDC.64 R4, c[0x0][0x388] ;  /* 0x0000e200ff047b82 */ /* 0x000e240000000a00 */
[----:B0-----:R-:W-:-:S05]  /*10b0*/  IMAD.WIDE R2, R2, 0x4, R4 ;  /* 0x0000000402027825 */ /* 0x001fca00078e0204 */
[----:B------:R-:W-:Y:S01]  /*10c0*/  STG.E desc[UR6][R2.64+0x78], R0 ;  /* 0x0000780002007986 */ /* 0x000fe2000c101906 */
[----:B------:R-:W-:Y:S05]  /*10d0*/  EXIT ;  /* 0x000000000000794d */ /* 0x000fea0003800000 */
.L_x_15:
        /* <DEDUP_REMOVED lines=10> */
.L_x_39:


//--------------------- .text._Z9evaluate2PfS_    --------------------------
	.section	.text._Z9evaluate2PfS_,"ax",@progbits
	.align	128
        .global         _Z9evaluate2PfS_
        .type           _Z9evaluate2PfS_,@function
        .size           _Z9evaluate2PfS_,(.L_x_40 - _Z9evaluate2PfS_)
        .other          _Z9evaluate2PfS_,@"STO_CUDA_ENTRY STV_DEFAULT"
_Z9evaluate2PfS_:
.text._Z9evaluate2PfS_:
        /* <DEDUP_REMOVED lines=14> */
[C---:B--2---:R-:W-:Y:S01]  /*00e0*/  FMUL R3, R0.reuse, 0.63661974668502807617 ;  /* 0x3f22f98300037820 */ /* 0x044fe20000400000 */
[----:B------:R-:W-:-:S03]  /*00f0*/  FSETP.GE.AND P0, PT, |R0|, 105615, PT ;  /* 0x47ce47800000780b */ /* 0x000fc60003f06200 */
[----:B------:R-:W1:Y:S02]  /*0100*/  F2I.NTZ R10, R3 ;  /* 0x00000003000a7305 */ /* 0x000e640000203100 */
[----:B-1----:R-:W-:-:S05]  /*0110*/  I2FP.F32.S32 R5, R10 ;  /* 0x0000000a00057245 */ /* 0x002fca0000201400 */
[----:B------:R-:W-:-:S04]  /*0120*/  FFMA R8, R5, -1.5707962512969970703, R0 ;  /* 0xbfc90fda05087823 */ /* 0x000fc80000000000 */
[----:B------:R-:W-:-:S04]  /*0130*/  FFMA R8, R5, -7.5497894158615963534e-08, R8 ;  /* 0xb3a2216805087823 */ /* 0x000fc80000000008 */
[----:B------:R-:W-:Y:S01]  /*0140*/  FFMA R8, R5, -5.3903029534742383927e-15, R8 ;  /* 0xa7c234c505087823 */ /* 0x000fe20000000008 */
[----:B0-----:R-:W-:Y:S06]  /*0150*/  @!P0 BRA `(.L_x_17) ;  /* 0x0000000400808947 */ /* 0x001fec0003800000 */
        /* <DEDUP_REMOVED lines=11> */
.L_x_18:
        /* <DEDUP_REMOVED lines=55> */
[----:B------:R-:W-:Y:S01]  /*0580*/  @P2 IMAD.MOV.U32 R7, RZ, RZ, R3 ;  /* 0x000000ffff072224 */ /* 0x000fe200078e0003 */
[----:B------:R-:W-:Y:S01]  /*0590*/  LOP3.LUT R6, R6, 0x1f, RZ, 0xc0, !PT ;  /* 0x0000001f06067812 */ /* 0x000fe200078ec0ff */
[----:B------:R-:W-:Y:S02]  /*05a0*/  @P1 IMAD.MOV.U32 R7, RZ, RZ, R13 ;  /* 0x000000ffff071224 */ /* 0x000fe400078e000d */
[----:B------:R-:W-:Y:S01]  /*05b0*/  @P0 IMAD.MOV.U32 R7, RZ, RZ, R14 ;  /* 0x000000ffff070224 */ /* 0x000fe200078e000e */
[----:B------:R-:W-:Y:S01]  /*05c0*/  ISETP.EQ.AND P0, PT, R9, 0x8, PT ;  /* 0x000000080900780c */ /* 0x000fe20003f02270 */
[----:B------:R-:W-:Y:S01]  /*05d0*/  @P3 IMAD.MOV.U32 R7, RZ, RZ, R15 ;  /* 0x000000ffff073224 */ /* 0x000fe200078e000f */
[----:B------:R-:W-:Y:S01]  /*05e0*/  @P5 MOV R7, R16 ;  /* 0x0000001000075202 */ /* 0x000fe20000000f00 */
[----:B------:R-:W-:Y:S01]  /*05f0*/  @P4 IMAD.MOV.U32 R7, RZ, RZ, R12 ;  /* 0x000000ffff074224 */ /* 0x000fe200078e000c */
[----:B------:R-:W-:-:S09]  /*0600*/  SHF.L.W.U32.HI R11, R8, R6, R11 ;  /* 0x00000006080b7219 */ /* 0x000fd20000010e0b */
[----:B------:R-:W-:-:S05]  /*0610*/  @P0 IMAD.MOV.U32 R7, RZ, RZ, R5 ;  /* 0x000000ffff070224 */ /* 0x000fca00078e0005 */
[----:B------:R-:W-:-:S07]  /*0620*/  SHF.L.W.U32.HI R8, R7, R6, R8 ;  /* 0x0000000607087219 */ /* 0x000fce0000010e08 */
.L_x_20:
[----:B------:R-:W-:Y:S05]  /*0630*/  BSYNC.RECONVERGENT B1 ;  /* 0x0000000000017941 */ /* 0x000fea0003800200 */
.L_x_19:
        /* <DEDUP_REMOVED lines=18> */
.L_x_17:
[----:B------:R-:W-:Y:S05]  /*0760*/  BSYNC.RECONVERGENT B0 ;  /* 0x0000000000007941 */ /* 0x000fea0003800200 */
.L_x_16:
[----:B------:R-:W-:Y:S02]  /*0770*/  IMAD.MOV.U32 R6, RZ, RZ, 0x37cbac00 ;  /* 0x37cbac00ff067424 */ /* 0x000fe400078e00ff */
[----:B------:R-:W-:Y:S01]  /*0780*/  FMUL R9, R8, R8 ;  /* 0x0000000808097220 */ /* 0x000fe20000400000 */
[C---:B------:R-:W-:Y:S01]  /*0790*/  LOP3.LUT R5, R10.reuse, 0x1, RZ, 0xc0, !PT ;  /* 0x000000010a057812 */ /* 0x040fe200078ec0ff */
[----:B------:R-:W-:Y:S01]  /*07a0*/  BSSY.RECONVERGENT B0, `(.L_x_21) ;  /* 0x0000088000007945 */ /* 0x000fe20003800200 */
[----:B------:R-:W-:Y:S01]  /*07b0*/  MOV R7, 0x3d2aaabb ;  /* 0x3d2aaabb00077802 */ /* 0x000fe20000000f00 */
[----:B------:R-:W-:Y:S01]  /*07c0*/  FFMA R0, R9, R6, -0.0013887860113754868507 ;  /* 0xbab607ed09007423 */ /* 0x000fe20000000006 */
[----:B------:R-:W-:Y:S01]  /*07d0*/  ISETP.NE.U32.AND P0, PT, R5, 0x1, PT ;  /* 0x000000010500780c */ /* 0x000fe20003f05070 */
[----:B------:R-:W-:Y:S01]  /*07e0*/  IMAD.MOV.U32 R5, RZ, RZ, 0x3effffff ;  /* 0x3effffffff057424 */ /* 0x000fe200078e00ff */
[----:B------:R-:W-:Y:S02]  /*07f0*/  LOP3.LUT P1, RZ, R10, 0x2, RZ, 0xc0, !PT ;  /* 0x000000020aff7812 */ /* 0x000fe4000782c0ff */
[----:B------:R-:W-:-:S02]  /*0800*/  FSEL R18, R0, -0.00019574658654164522886, !P0 ;  /* 0xb94d415300127808 */ /* 0x000fc40004000000 */
[----:B------:R-:W-:Y:S02]  /*0810*/  FSEL R20, R7, 0.0083327032625675201416, !P0 ;  /* 0x3c0885e407147808 */ /* 0x000fe40004000000 */
[----:B------:R-:W-:Y:S02]  /*0820*/  FSEL R0, R8, 1, P0 ;  /* 0x3f80000008007808 */ /* 0x000fe40000000000 */
[----:B------:R-:W-:Y:S01]  /*0830*/  FSEL R17, -R5, -0.16666662693023681641, !P0 ;  /* 0xbe2aaaa805117808 */ /* 0x000fe20004000100 */
[C---:B------:R-:W-:Y:S01]  /*0840*/  FFMA R18, R9.reuse, R18, R20 ;  /* 0x0000001209127223 */ /* 0x040fe20000000014 */
[----:B-----5:R-:W-:Y:S01]  /*0850*/  FSETP.GEU.AND P0, PT, R4, 8, PT ;  /* 0x410000000400780b */ /* 0x020fe20003f0e000 */
[C---:B------:R-:W-:Y:S02]  /*0860*/  FFMA R11, R9.reuse, R0, RZ ;  /* 0x00000000090b7223 */ /* 0x040fe400000000ff */
[----:B------:R-:W-:-:S04]  /*0870*/  FFMA R17, R9, R18, R17 ;  /* 0x0000001209117223 */ /* 0x000fc80000000011 */
[----:B------:R-:W-:-:S04]  /*0880*/  FFMA R0, R11, R17, R0 ;  /* 0x000000110b007223 */ /* 0x000fc80000000000 */
[----:B------:R-:W-:Y:S02]  /*0890*/  @P1 FADD R0, RZ, -R0 ;  /* 0x80000000ff001221 */ /* 0x000fe40000000000 */
        /* <DEDUP_REMOVED lines=21> */
.L_x_25:
        /* <DEDUP_REMOVED lines=40> */
[--C-:B------:R-:W-:Y:S01]  /*0c70*/  @P4 IMAD.MOV.U32 R9, RZ, RZ, R13.reuse ;  /* 0x000000ffff094224 */ /* 0x100fe200078e000d */
[----:B------:R-:W-:Y:S01]  /*0c80*/  ISETP.EQ.AND P4, PT, R11, 0x4, PT ;  /* 0x000000040b00780c */ /* 0x000fe20003f82270 */
[----:B------:R-:W-:Y:S01]  /*0c90*/  @P2 IMAD.MOV.U32 R10, RZ, RZ, R13 ;  /* 0x000000ffff0a2224 */ /* 0x000fe200078e000d */
[----:B------:R-:W-:Y:S01]  /*0ca0*/  @P2 MOV R9, R14 ;  /* 0x0000000e00092202 */ /* 0x000fe20000000f00 */
[----:B------:R-:W-:Y:S02]  /*0cb0*/  @P1 IMAD.MOV.U32 R9, RZ, RZ, R15 ;  /* 0x000000ffff091224 */ /* 0x000fe400078e000f */
[----:B------:R-:W-:-:S02]  /*0cc0*/  @P0 IMAD.MOV.U32 R9, RZ, RZ, R16 ;  /* 0x000000ffff090224 */ /* 0x000fc400078e0010 */
[----:B------:R-:W-:Y:S02]  /*0cd0*/  @P1 IMAD.MOV.U32 R10, RZ, RZ, R14 ;  /* 0x000000ffff0a1224 */ /* 0x000fe400078e000e */
[----:B------:R-:W-:Y:S02]  /*0ce0*/  @P3 IMAD.MOV.U32 R9, RZ, RZ, R12 ;  /* 0x000000ffff093224 */ /* 0x000fe400078e000c */
[----:B------:R-:W-:Y:S02]  /*0cf0*/  @P5 IMAD.MOV.U32 R9, RZ, RZ, R4 ;  /* 0x000000ffff095224 */ /* 0x000fe400078e0004 */
[----:B------:R-:W-:Y:S02]  /*0d00*/  @P0 IMAD.MOV.U32 R10, RZ, RZ, R15 ;  /* 0x000000ffff0a0224 */ /* 0x000fe400078e000f */
[----:B------:R-:W-:Y:S01]  /*0d10*/  @P3 IMAD.MOV.U32 R10, RZ, RZ, R16 ;  /* 0x000000ffff0a3224 */ /* 0x000fe200078e0010 */
[----:B------:R-:W-:Y:S01]  /*0d20*/  @P5 MOV R10, R12 ;  /* 0x0000000c000a5202 */ /* 0x000fe20000000f00 */
[----:B------:R-:W-:-:S02]  /*0d30*/  @P4 IMAD.MOV.U32 R10, RZ, RZ, R4 ;  /* 0x000000ffff0a4224 */ /* 0x000fc400078e0004 */
[----:B------:R-:W-:Y:S01]  /*0d40*/  IMAD.MOV.U32 R17, RZ, RZ, R9 ;  /* 0x000000ffff117224 */ /* 0x000fe200078e0009 */
[----:B------:R-:W-:Y:S06]  /*0d50*/  @!P6 BRA `(.L_x_27) ;  /* 0x000000000028e947 */ /* 0x000fec0003800000 */
[----:B------:R-:W-:Y:S01]  /*0d60*/  @P1 IMAD.MOV.U32 R3, RZ, RZ, R13 ;  /* 0x000000ffff031224 */ /* 0x000fe200078e000d */
[----:B------:R-:W-:Y:S01]  /*0d70*/  LOP3.LUT R8, R8, 0x1f, RZ, 0xc0, !PT ;  /* 0x0000001f08087812 */ /* 0x000fe200078ec0ff */
        /* <DEDUP_REMOVED lines=8> */
.L_x_27:
[----:B------:R-:W-:Y:S05]  /*0e00*/  BSYNC.RECONVERGENT B2 ;  /* 0x0000000000027941 */ /* 0x000fea0003800200 */
.L_x_26:
        /* <DEDUP_REMOVED lines=18> */
.L_x_24:
[----:B------:R-:W-:Y:S05]  /*0f30*/  BSYNC.RECONVERGENT B1 ;  /* 0x0000000000017941 */ /* 0x000fea0003800200 */
.L_x_23:
[----:B------:R-:W-:Y:S01]  /*0f40*/  FMUL R3, R10, R10 ;  /* 0x0000000a0a037220 */ /* 0x000fe20000400000 */
[C---:B------:R-:W-:Y:S02]  /*0f50*/  LOP3.LUT R0, R4.reuse, 0x1, RZ, 0xc0, !PT ;  /* 0x0000000104007812 */ /* 0x040fe400078ec0ff */
[----:B------:R-:W-:Y:S01]  /*0f60*/  LOP3.LUT P1, RZ, R4, 0x2, RZ, 0xc0, !PT ;  /* 0x0000000204ff7812 */ /* 0x000fe2000782c0ff */
[----:B------:R-:W-:Y:S01]  /*0f70*/  FFMA R6, R3, R6, -0.0013887860113754868507 ;  /* 0xbab607ed03067423 */ /* 0x000fe20000000006 */
[----:B------:R-:W-:-:S04]  /*0f80*/  ISETP.NE.U32.AND P0, PT, R0, 0x1, PT ;  /* 0x000000010000780c */ /* 0x000fc80003f05070 */
[----:B------:R-:W-:Y:S02]  /*0f90*/  FSEL R8, R7, 0.0083327032625675201416, !P0 ;  /* 0x3c0885e407087808 */ /* 0x000fe40004000000 */
[----:B------:R-:W-:Y:S02]  /*0fa0*/  FSEL R6, R6, -0.00019574658654164522886, !P0 ;  /* 0xb94d415306067808 */ /* 0x000fe40004000000 */
[----:B------:R-:W-:Y:S02]  /*0fb0*/  FSEL R0, R10, 1, P0 ;  /* 0x3f8000000a007808 */ /* 0x000fe40000000000 */
[----:B------:R-:W-:Y:S01]  /*0fc0*/  FSEL R7, -R5, -0.16666662693023681641, !P0 ;  /* 0xbe2aaaa805077808 */ /* 0x000fe20004000100 */
[C---:B------:R-:W-:Y:S02]  /*0fd0*/  FFMA R6, R3.reuse, R6, R8 ;  /* 0x0000000603067223 */ /* 0x040fe40000000008 */
[C---:B------:R-:W-:Y:S02]  /*0fe0*/  FFMA R5, R3.reuse, R0, RZ ;  /* 0x0000000003057223 */ /* 0x040fe400000000ff */
[----:B------:R-:W-:-:S04]  /*0ff0*/  FFMA R6, R3, R6, R7 ;  /* 0x0000000603067223 */ /* 0x000fc80000000007 */
[----:B------:R-:W-:-:S04]  /*1000*/  FFMA R0, R5, R6, R0 ;  /* 0x0000000605007223 */ /* 0x000fc80000000000 */
[----:B------:R-:W-:-:S07]  /*1010*/  @P1 FADD R0, RZ, -R0 ;  /* 0x80000000ff001221 */ /* 0x000fce0000000000 */
.L_x_22:
[----:B------:R-:W-:Y:S05]  /*1020*/  BSYNC.RECONVERGENT B0 ;  /* 0x0000000000007941 */ /* 0x000fea0003800200 */
.L_x_21:
[----:B------:R-:W0:Y:S02]  /*1030*/  LDC.64 R4, c[0x0][0x388] ;  /* 0x0000e200ff047b82 */ /* 0x000e240000000a00 */
[----:B0-----:R-:W-:-:S05]  /*1040*/  IMAD.WIDE R2, R2, 0x4, R4 ;  /* 0x0000000402027825 */ /* 0x001fca00078e0204 */
[----:B------:R-:W-:Y:S01]  /*1050*/  STG.E desc[UR6][R2.64+0x50], R0 ;  /* 0x0000500002007986 */ /* 0x000fe2000c101906 */
[----:B------:R-:W-:Y:S05]  /*1060*/  EXIT ;  /* 0x000000000000794d */ /* 0x000fea0003800000 */
.L_x_28:
        /* <DEDUP_REMOVED lines=9> */
.L_x_40:


//--------------------- .text._Z9evaluate1PfS_    --------------------------
	.section	.text._Z9evaluate1PfS_,"ax",@progbits
	.align	128
        .global         _Z9evaluate1PfS_
        .type           _Z9evaluate1PfS_,@function
        .size           _Z9evaluate1PfS_,(.L_x_41 - _Z9evaluate1PfS_)
        .other          _Z9evaluate1PfS_,@"STO_CUDA_ENTRY STV_DEFAULT"
_Z9evaluate1PfS_:
.text._Z9evaluate1PfS_:
        /* <DEDUP_REMOVED lines=16> */
.L_x_29:
        /* <DEDUP_REMOVED lines=16> */
.L_x_41:


//--------------------- .text._Z9evaluate0PfS_    --------------------------
	.section	.text._Z9evaluate0PfS_,"ax",@progbits
	.align	128
        .global         _Z9evaluate0PfS_
        .type           _Z9evaluate0PfS_,@function
        .size           _Z9evaluate0PfS_,(.L_x_42 - _Z9evaluate0PfS_)
        .other          _Z9evaluate0PfS_,@"STO_CUDA_ENTRY STV_DEFAULT"
_Z9evaluate0PfS_:
.text._Z9evaluate0PfS_:
        /* <DEDUP_REMOVED lines=14> */
[----:B--2---:R-:W-:-:S13]  /*00e0*/  FSETP.GT.AND P0, PT, R3, 8, PT ;  /* 0x410000000300780b */ /* 0x004fda0003f04000 */
[----:B0-----:R-:W-:Y:S05]  /*00f0*/  @!P0 BRA `(.L_x_31) ;  /* 0x0000000400f08947 */ /* 0x001fea0003800000 */
[C---:B-----5:R-:W-:Y:S01]  /*0100*/  FMUL R3, R0.reuse, 0.63661974668502807617 ;  /* 0x3f22f98300037820 */ /* 0x060fe20000400000 */
        /* <DEDUP_REMOVED lines=19> */
.L_x_34:
[----:B0-----:R-:W-:Y:S01]  /*0240*/  MOV R6, UR8 ;  /* 0x0000000800067c02 */ /* 0x001fe20008000f00 */
        /* <DEDUP_REMOVED lines=36> */
[----:B------:R-:W-:Y:S02]  /*0490*/  @P3 MOV R4, R9 ;  /* 0x0000000900043202 */ /* 0x000fe40000000f00 */
        /* <DEDUP_REMOVED lines=17> */
[----:B------:R-:W-:Y:S01]  /*05b0*/  @P2 MOV R4, R9 ;  /* 0x0000000900042202 */ /* 0x000fe20000000f00 */
[----:B------:R-:W-:Y:S01]  /*05c0*/  @P1 IMAD.MOV.U32 R4, RZ, RZ, R10 ;  /* 0x000000ffff041224 */ /* 0x000fe200078e000a */
[----:B------:R-:W-:Y:S01]  /*05d0*/  LOP3.LUT R3, R3, 0x1f, RZ, 0xc0, !PT ;  /* 0x0000001f03037812 */ /* 0x000fe200078ec0ff */
[----:B------:R-:W-:Y:S01]  /*05e0*/  @P0 IMAD.MOV.U32 R4, RZ, RZ, R12 ;  /* 0x000000ffff040224 */ /* 0x000fe200078e000c */
[----:B------:R-:W-:Y:S01]  /*05f0*/  ISETP.EQ.AND P0, PT, R6, 0x8, PT ;  /* 0x000000080600780c */ /* 0x000fe20003f02270 */
[----:B------:R-:W-:Y:S01]  /*0600*/  @P3 IMAD.MOV.U32 R4, RZ, RZ, R14 ;  /* 0x000000ffff043224 */ /* 0x000fe200078e000e */
[----:B------:R-:W-:Y:S01]  /*0610*/  SHF.L.W.U32.HI R8, R5, R3, R8 ;  /* 0x0000000305087219 */ /* 0x000fe20000010e08 */
[----:B------:R-:W-:Y:S01]  /*0620*/  @P5 IMAD.MOV.U32 R4, RZ, RZ, R15 ;  /* 0x000000ffff045224 */ /* 0x000fe200078e000f */
[----:B------:R-:W-:-:S09]  /*0630*/  @P4 MOV R4, R16 ;  /* 0x0000001000044202 */ /* 0x000fd20000000f00 */
[----:B------:R-:W-:-:S05]  /*0640*/  @P0 IMAD.MOV.U32 R4, RZ, RZ, R11 ;  /* 0x000000ffff040224 */ /* 0x000fca00078e000b */
[----:B------:R-:W-:-:S07]  /*0650*/  SHF.L.W.U32.HI R5, R4, R3, R5 ;  /* 0x0000000304057219 */ /* 0x000fce0000010e05 */
.L_x_36:
[----:B------:R-:W-:Y:S05]  /*0660*/  BSYNC.RECONVERGENT B2 ;  /* 0x0000000000027941 */ /* 0x000fea0003800200 */
.L_x_35:
        /* <DEDUP_REMOVED lines=18> */
.L_x_33:
[----:B------:R-:W-:Y:S05]  /*0790*/  BSYNC.RECONVERGENT B1 ;  /* 0x0000000000017941 */ /* 0x000fea0003800200 */
.L_x_32:
[----:B------:R-:W-:Y:S01]  /*07a0*/  MOV R0, 0x37cbac00 ;  /* 0x37cbac0000007802 */ /* 0x000fe20000000f00 */
[----:B------:R-:W-:Y:S01]  /*07b0*/  FMUL R5, R6, R6 ;  /* 0x0000000606057220 */ /* 0x000fe20000400000 */
[----:B------:R-:W-:Y:S01]  /*07c0*/  LOP3.LUT R4, R3, 0x1, RZ, 0xc0, !PT ;  /* 0x0000000103047812 */ /* 0x000fe200078ec0ff */
[----:B------:R-:W-:Y:S02]  /*07d0*/  IMAD.MOV.U32 R8, RZ, RZ, 0x3c0885e4 ;  /* 0x3c0885e4ff087424 */ /* 0x000fe400078e00ff */
[----:B------:R-:W-:Y:S01]  /*07e0*/  FFMA R0, R5, R0, -0.0013887860113754868507 ;  /* 0xbab607ed05007423 */ /* 0x000fe20000000000 */
[----:B------:R-:W-:Y:S01]  /*07f0*/  ISETP.NE.U32.AND P0, PT, R4, 0x1, PT ;  /* 0x000000010400780c */ /* 0x000fe20003f05070 */
[----:B------:R-:W-:Y:S02]  /*0800*/  VIADD R3, R3, 0x1 ;  /* 0x0000000103037836 */ /* 0x000fe40000000000 */
[----:B------:R-:W-:Y:S01]  /*0810*/  IMAD.MOV.U32 R7, RZ, RZ, 0x3e2aaaa8 ;  /* 0x3e2aaaa8ff077424 */ /* 0x000fe200078e00ff */
[----:B------:R-:W-:-:S02]  /*0820*/  FSEL R4, R0, -0.00019574658654164522886, P0 ;  /* 0xb94d415300047808 */ /* 0x000fc40000000000 */
[----:B------:R-:W-:Y:S02]  /*0830*/  FSEL R8, R8, 0.041666727513074874878, !P0 ;  /* 0x3d2aaabb08087808 */ /* 0x000fe40004000000 */
[----:B------:R-:W-:Y:S02]  /*0840*/  LOP3.LUT P1, RZ, R3, 0x2, RZ, 0xc0, !PT ;  /* 0x0000000203ff7812 */ /* 0x000fe4000782c0ff */
[----:B------:R-:W-:Y:S01]  /*0850*/  FSEL R0, R6, 1, !P0 ;  /* 0x3f80000006007808 */ /* 0x000fe20004000000 */
[----:B------:R-:W-:Y:S01]  /*0860*/  FFMA R4, R5, R4, R8 ;  /* 0x0000000405047223 */ /* 0x000fe20000000008 */
[----:B------:R-:W-:-:S03]  /*0870*/  FSEL R7, -R7, -0.4999999701976776123, !P0 ;  /* 0xbeffffff07077808 */ /* 0x000fc60004000100 */
[C---:B------:R-:W-:Y:S02]  /*0880*/  FFMA R3, R5.reuse, R0, RZ ;  /* 0x0000000005037223 */ /* 0x040fe400000000ff */
[----:B------:R-:W-:-:S04]  /*0890*/  FFMA R4, R5, R4, R7 ;  /* 0x0000000405047223 */ /* 0x000fc80000000007 */
[----:B------:R-:W-:-:S04]  /*08a0*/  FFMA R0, R3, R4, R0 ;  /* 0x0000000403007223 */ /* 0x000fc80000000000 */
[----:B------:R-:W-:-:S07]  /*08b0*/  @P1 FADD R0, RZ, -R0 ;  /* 0x80000000ff001221 */ /* 0x000fce0000000000 */
.L_x_31:
[----:B------:R-:W-:Y:S05]  /*08c0*/  BSYNC.RECONVERGENT B0 ;  /* 0x0000000000007941 */ /* 0x000fea0003800200 */
.L_x_30:
[----:B------:R-:W0:Y:S02]  /*08d0*/  LDC.64 R4, c[0x0][0x388] ;  /* 0x0000e200ff047b82 */ /* 0x000e240000000a00 */
[----:B0-----:R-:W-:-:S05]  /*08e0*/  IMAD.WIDE R2, R2, 0x4, R4 ;  /* 0x0000000402027825 */ /* 0x001fca00078e0204 */
[----:B-----5:R-:W-:Y:S01]  /*08f0*/  STG.E desc[UR6][R2.64], R0 ;  /* 0x0000000002007986 */ /* 0x020fe2000c101906 */
[----:B------:R-:W-:Y:S05]  /*0900*/  EXIT ;  /* 0x000000000000794d */ /* 0x000fea0003800000 */
.L_x_37:
        /* <DEDUP_REMOVED lines=15> */
.L_x_42:


//--------------------- .nv.global.init           --------------------------
	.section	.nv.global.init,"aw",@progbits
	.align	4
.nv.global.init:
	.type		__cudart_i2opi_f,@object
	.size		__cudart_i2opi_f,(.L_0 - __cudart_i2opi_f)
__cudart_i2opi_f:
        /*0000*/ 	.byte	0x41, 0x90, 0x43, 0x3c, 0x99, 0x95, 0x62, 0xdb, 0xc0, 0xdd, 0x34, 0xf5, 0xd1, 0x57, 0x27, 0xfc
        /*0010*/ 	.byte	0x29, 0x15, 0x44, 0x4e, 0x6e, 0x83, 0xf9, 0xa2
.L_0:


//--------------------- .nv.shared.reserved.0     --------------------------
	.section	.nv.shared.reserved.0,"aw",@nobits
	.weak		__nv_reservedSMEM_offset_0_alias
	.size		__nv_reservedSMEM_offset_0_alias, 0, 64
	.other		__nv_reservedSMEM_offset_0_alias,@"STO_CUDA_RESERVED_SHARED STV_DEFAULT"
__nv_reservedSMEM_offset_0_alias:
	.zero		0
	.zero		64


//--------------------- .nv.constant0._Z9evaluate4PfS_ --------------------------
	.section	.nv.constant0._Z9evaluate4PfS_,"a",@progbits
	.sectionflags	@""
	.align	4
.nv.constant0._Z9evaluate4PfS_:
	.zero		912


//--------------------- .nv.constant0._Z9evaluate3PfS_ --------------------------
	.section	.nv.constant0._Z9evaluate3PfS_,"a",@progbits
	.sectionflags	@""
	.align	4
.nv.constant0._Z9evaluate3PfS_:
	.zero		912


//--------------------- .nv.constant0._Z9evaluate2PfS_ --------------------------
	.section	.nv.constant0._Z9evaluate2PfS_,"a",@progbits
	.sectionflags	@""
	.align	4
.nv.constant0._Z9evaluate2PfS_:
	.zero		912


//--------------------- .nv.constant0._Z9evaluate1PfS_ --------------------------
	.section	.nv.constant0._Z9evaluate1PfS_,"a",@progbits
	.sectionflags	@""
	.align	4
.nv.constant0._Z9evaluate1PfS_:
	.zero		912


//--------------------- .nv.constant0._Z9evaluate0PfS_ --------------------------
	.section	.nv.constant0._Z9evaluate0PfS_,"a",@progbits
	.sectionflags	@""
	.align	4
.nv.constant0._Z9evaluate0PfS_:
	.zero		912


//--------------------- SYMBOLS --------------------------

	.type		.nv.reservedSmem.offset0,@object
	.size		.nv.reservedSmem.offset0,0x4
